// auto-generated by cutlass_sweep.gemm — config: {"arch": "sm_100", "cluster_m": 4, "cluster_n": 1, "dtype": "tf32", "dtype_b": "tf32", "layout": "nt", "stages": 0, "tile_k": 64, "tile_m": 64, "tile_n": 64}
#include "cutlass/cutlass.h"
#include "cutlass/gemm/collective/collective_builder.hpp"
#include "cutlass/gemm/device/gemm_universal_adapter.h"
#include "cutlass/gemm/kernel/gemm_universal.hpp"
#include "cutlass/epilogue/collective/collective_builder.hpp"

using ElemA = cutlass::tfloat32_t;
using ElemB = cutlass::tfloat32_t;
using ElemCD = cutlass::tfloat32_t;
using Acc  = float;
using TileShape    = cute::Shape<cute::_64, cute::_64, cute::_64>;
using ClusterShape = cute::Shape<cute::_4, cute::_1, cute::_1>;

using CollectiveEpilogue = typename cutlass::epilogue::collective::CollectiveBuilder<
    cutlass::arch::Sm100, cutlass::arch::OpClassTensorOp,
    TileShape, ClusterShape,
    cutlass::epilogue::collective::EpilogueTileAuto,
    Acc, Acc,
    ElemCD, cutlass::layout::RowMajor, 128 / cutlass::sizeof_bits<ElemCD>::value,
    ElemCD, cutlass::layout::RowMajor, 128 / cutlass::sizeof_bits<ElemCD>::value,
    cutlass::epilogue::collective::EpilogueScheduleAuto
  >::CollectiveOp;

using CollectiveMainloop = typename cutlass::gemm::collective::CollectiveBuilder<
    cutlass::arch::Sm100, cutlass::arch::OpClassTensorOp,
    ElemA, cutlass::layout::RowMajor, 128 / cutlass::sizeof_bits<ElemA>::value,
    ElemB, cutlass::layout::ColumnMajor, 128 / cutlass::sizeof_bits<ElemB>::value,
    Acc,
    TileShape, ClusterShape,
    cutlass::gemm::collective::StageCountAutoCarveout<static_cast<int>(sizeof(typename CollectiveEpilogue::SharedStorage))>,
    cutlass::gemm::collective::KernelScheduleAuto
  >::CollectiveOp;

using GemmKernel = cutlass::gemm::kernel::GemmUniversal<
    cute::Shape<int,int,int,int>,
    CollectiveMainloop,
    CollectiveEpilogue
>;
using Gemm = cutlass::gemm::device::GemmUniversalAdapter<GemmKernel>;

// Force the device kernel symbol into the cubin without needing a host main.
auto* _anchor = &cutlass::device_kernel<GemmKernel>;


// ===== COMPILED SASS (sm_100a) =====

	.target	sm_100a

	.elftype	@"ET_EXEC"


//--------------------- .note.nv.tkinfo           --------------------------
	.section	.note.nv.tkinfo,"",@"SHT_NOTE"
	.sectionflags	@"SHF_NOTE_NV_TKINFO"
	.tkinfo
        /*0018*/ 	.word	0x00000002
        /*0030*/ 	.string	""
        /*0030*/ 	.string	"ptxas"
        /*0030*/ 	.string	"Cuda compilation tools, release 13.0, V13.0.88"
        /*0030*/ 	.string	"Build cuda_13.0.r13.0/compiler.36424714_0"
        /*0030*/ 	.string	"-arch sm_100a -m 64 "



//--------------------- .note.nv.cuinfo           --------------------------
	.section	.note.nv.cuinfo,"",@"SHT_NOTE"
	.sectionflags	@"SHF_NOTE_NV_CUINFO"
        /*0018*/ 	.short	0x0002
        /*001a*/ 	.short	0x0064
        /*001c*/ 	.short	0x0082
	.zero		2


//--------------------- .nv.info                  --------------------------
	.section	.nv.info,"",@"SHT_CUDA_INFO"
	.align	4


	//----- nvinfo : EIATTR_REGCOUNT
	.align		4
        /*0000*/ 	.byte	0x04, 0x2f
        /*0002*/ 	.short	(.L_19 - .L_18)
	.align		4
.L_18:
        /*0004*/ 	.word	index@(_ZN7cutlass13device_kernelINS_4gemm6kernel13GemmUniversalIN4cute5tupleIJiiiiEEENS1_10collective13CollectiveMmaINS1_35MainloopSm100TmaUmmaWarpSpecializedILi6ELi2ELi4ENS5_IJNS4_1CILi4EEENSA_ILi1EEESC_EEEEENS5_IJNSA_ILi64EEESF_SF_EEENS_10tfloat32_tENS5_IJlSC_lEEESH_SI_NS4_8TiledMMAINS4_8MMA_AtomIJNS4_17SM100_MMA_TF32_SSISH_SH_fLi64ELi64ELNS4_4UMMA5MajorE0ELSN_0ELNSM_7ScaleInE0ELSO_0EEEEEENS4_6LayoutINS5_IJSC_SC_SC_EEENS5_IJNSA_ILi0EEEST_ST_EEEEENS5_IJNS4_10UnderscoreESW_SW_EEEEENS4_13SM90_TMA_LOADENS4_14ComposedLayoutINS4_7SwizzleILi3ELi4ELi3EEENS4_18smem_ptr_flag_bitsILi32EEENSR_INS5_IJNSA_ILi8EEENSA_ILi32EEEEEENS5_IJS16_SC_EEEEEEEvNS4_8identityENS4_23SM90_TMA_LOAD_MULTICASTES1A_vS1B_EENS_8epilogue10collective18CollectiveEpilogueINS1E_23Sm100TmaWarpSpecializedILi3ELi2ELi16ELb1ELb0EEEJSG_NS5_IJNSR_ISF_SC_EENSR_IS16_SC_EEEEESH_SI_SH_SI_NS1E_6fusion15FusionCallbacksIS1I_NS1M_17LinearCombinationISH_fSH_fLNS_15FloatRoundStyleE2EEESG_S1L_JEEENS4_5SM1004TMEM4LOAD26SM100_TMEM_LOAD_16dp128b8xESZ_S1A_NS4_17SM75_U32x4_LDSM_NENS4_14SM90_TMA_STOREES1A_NS4_17SM90_U32x4_STSM_NENS4_39AutoVectorizingCopyWithAssumedAlignmentILi128EEEEEEvvEEEEvNT_6ParamsE)
        /*0008*/ 	.word	0x00000050


	//----- nvinfo : EIATTR_FRAME_SIZE
	.align		4
.L_19:
        /*000c*/ 	.byte	0x04, 0x11
        /*000e*/ 	.short	(.L_21 - .L_20)
	.align		4
.L_20:
        /*0010*/ 	.word	index@($__internal_2_$__cuda_sm10x_tcgen05_guardrail_trap_unallocated_columns_being_dealloced)
        /*0014*/ 	.word	0x00000000


	//----- nvinfo : EIATTR_FRAME_SIZE
	.align		4
.L_21:
        /*0018*/ 	.byte	0x04, 0x11
        /*001a*/ 	.short	(.L_23 - .L_22)
	.align		4
.L_22:
        /*001c*/ 	.word	index@($__internal_1_$__cuda_sm10x_tcgen05_guardrail_trap_phase_invalid_during_alloc)
        /*0020*/ 	.word	0x00000000


	//----- nvinfo : EIATTR_FRAME_SIZE
	.align		4
.L_23:
        /*0024*/ 	.byte	0x04, 0x11
        /*0026*/ 	.short	(.L_25 - .L_24)
	.align		4
.L_24:
        /*0028*/ 	.word	index@($__internal_0_$__cuda_sm10x_tcgen05_guardrail_trap_col_being_dealloced_not_returned_by_alloc)
        /*002c*/ 	.word	0x00000000


	//----- nvinfo : EIATTR_FRAME_SIZE
	.align		4
.L_25:
        /*0030*/ 	.byte	0x04, 0x11
        /*0032*/ 	.short	(.L_27 - .L_26)
	.align		4
.L_26:
        /*0034*/ 	.word	index@(_ZN7cutlass13device_kernelINS_4gemm6kernel13GemmUniversalIN4cute5tupleIJiiiiEEENS1_10collective13CollectiveMmaINS1_35MainloopSm100TmaUmmaWarpSpecializedILi6ELi2ELi4ENS5_IJNS4_1CILi4EEENSA_ILi1EEESC_EEEEENS5_IJNSA_ILi64EEESF_SF_EEENS_10tfloat32_tENS5_IJlSC_lEEESH_SI_NS4_8TiledMMAINS4_8MMA_AtomIJNS4_17SM100_MMA_TF32_SSISH_SH_fLi64ELi64ELNS4_4UMMA5MajorE0ELSN_0ELNSM_7ScaleInE0ELSO_0EEEEEENS4_6LayoutINS5_IJSC_SC_SC_EEENS5_IJNSA_ILi0EEEST_ST_EEEEENS5_IJNS4_10UnderscoreESW_SW_EEEEENS4_13SM90_TMA_LOADENS4_14ComposedLayoutINS4_7SwizzleILi3ELi4ELi3EEENS4_18smem_ptr_flag_bitsILi32EEENSR_INS5_IJNSA_ILi8EEENSA_ILi32EEEEEENS5_IJS16_SC_EEEEEEEvNS4_8identityENS4_23SM90_TMA_LOAD_MULTICASTES1A_vS1B_EENS_8epilogue10collective18CollectiveEpilogueINS1E_23Sm100TmaWarpSpecializedILi3ELi2ELi16ELb1ELb0EEEJSG_NS5_IJNSR_ISF_SC_EENSR_IS16_SC_EEEEESH_SI_SH_SI_NS1E_6fusion15FusionCallbacksIS1I_NS1M_17LinearCombinationISH_fSH_fLNS_15FloatRoundStyleE2EEESG_S1L_JEEENS4_5SM1004TMEM4LOAD26SM100_TMEM_LOAD_16dp128b8xESZ_S1A_NS4_17SM75_U32x4_LDSM_NENS4_14SM90_TMA_STOREES1A_NS4_17SM90_U32x4_STSM_NENS4_39AutoVectorizingCopyWithAssumedAlignmentILi128EEEEEEvvEEEEvNT_6ParamsE)
        /*0038*/ 	.word	0x00000000


	//----- nvinfo : EIATTR_MIN_STACK_SIZE
	.align		4
.L_27:
        /*003c*/ 	.byte	0x04, 0x12
        /*003e*/ 	.short	(.L_29 - .L_28)
	.align		4
.L_28:
        /*0040*/ 	.word	index@(_ZN7cutlass13device_kernelINS_4gemm6kernel13GemmUniversalIN4cute5tupleIJiiiiEEENS1_10collective13CollectiveMmaINS1_35MainloopSm100TmaUmmaWarpSpecializedILi6ELi2ELi4ENS5_IJNS4_1CILi4EEENSA_ILi1EEESC_EEEEENS5_IJNSA_ILi64EEESF_SF_EEENS_10tfloat32_tENS5_IJlSC_lEEESH_SI_NS4_8TiledMMAINS4_8MMA_AtomIJNS4_17SM100_MMA_TF32_SSISH_SH_fLi64ELi64ELNS4_4UMMA5MajorE0ELSN_0ELNSM_7ScaleInE0ELSO_0EEEEEENS4_6LayoutINS5_IJSC_SC_SC_EEENS5_IJNSA_ILi0EEEST_ST_EEEEENS5_IJNS4_10UnderscoreESW_SW_EEEEENS4_13SM90_TMA_LOADENS4_14ComposedLayoutINS4_7SwizzleILi3ELi4ELi3EEENS4_18smem_ptr_flag_bitsILi32EEENSR_INS5_IJNSA_ILi8EEENSA_ILi32EEEEEENS5_IJS16_SC_EEEEEEEvNS4_8identityENS4_23SM90_TMA_LOAD_MULTICASTES1A_vS1B_EENS_8epilogue10collective18CollectiveEpilogueINS1E_23Sm100TmaWarpSpecializedILi3ELi2ELi16ELb1ELb0EEEJSG_NS5_IJNSR_ISF_SC_EENSR_IS16_SC_EEEEESH_SI_SH_SI_NS1E_6fusion15FusionCallbacksIS1I_NS1M_17LinearCombinationISH_fSH_fLNS_15FloatRoundStyleE2EEESG_S1L_JEEENS4_5SM1004TMEM4LOAD26SM100_TMEM_LOAD_16dp128b8xESZ_S1A_NS4_17SM75_U32x4_LDSM_NENS4_14SM90_TMA_STOREES1A_NS4_17SM90_U32x4_STSM_NENS4_39AutoVectorizingCopyWithAssumedAlignmentILi128EEEEEEvvEEEEvNT_6ParamsE)
        /*0044*/ 	.word	0x00000000
.L_29:


//--------------------- .nv.compat                --------------------------
	.section	.nv.compat,"",@"SHT_CUDA_COMPAT_INFO"
	.align	4
        /*0000*/ 	.byte	0x02, 0x09, 0x01, 0x00, 0x02, 0x02, 0x02, 0x00, 0x02, 0x05, 0x05, 0x00, 0x03, 0x07, 0x01, 0x01
        /*0010*/ 	.byte	0x02, 0x03, 0x01, 0x00, 0x02, 0x06, 0x01, 0x00, 0x04, 0x0b, 0x08, 0x00, 0x09, 0x00, 0x00, 0x00
        /*0020*/ 	.byte	0x00, 0x00, 0x00, 0x00


//--------------------- .nv.info._ZN7cutlass13device_kernelINS_4gemm6kernel13GemmUniversalIN4cute5tupleIJiiiiEEENS1_10collective13CollectiveMmaINS1_35MainloopSm100TmaUmmaWarpSpecializedILi6ELi2ELi4ENS5_IJNS4_1CILi4EEENSA_ILi1EEESC_EEEEENS5_IJNSA_ILi64EEESF_SF_EEENS_10tfloat32_tENS5_IJlSC_lEEESH_SI_NS4_8TiledMMAINS4_8MMA_AtomIJNS4_17SM100_MMA_TF32_SSISH_SH_fLi64ELi64ELNS4_4UMMA5MajorE0ELSN_0ELNSM_7ScaleInE0ELSO_0EEEEEENS4_6LayoutINS5_IJSC_SC_SC_EEENS5_IJNSA_ILi0EEEST_ST_EEEEENS5_IJNS4_10UnderscoreESW_SW_EEEEENS4_13SM90_TMA_LOADENS4_14ComposedLayoutINS4_7SwizzleILi3ELi4ELi3EEENS4_18smem_ptr_flag_bitsILi32EEENSR_INS5_IJNSA_ILi8EEENSA_ILi32EEEEEENS5_IJS16_SC_EEEEEEEvNS4_8identityENS4_23SM90_TMA_LOAD_MULTICASTES1A_vS1B_EENS_8epilogue10collective18CollectiveEpilogueINS1E_23Sm100TmaWarpSpecializedILi3ELi2ELi16ELb1ELb0EEEJSG_NS5_IJNSR_ISF_SC_EENSR_IS16_SC_EEEEESH_SI_SH_SI_NS1E_6fusion15FusionCallbacksIS1I_NS1M_17LinearCombinationISH_fSH_fLNS_15FloatRoundStyleE2EEESG_S1L_JEEENS4_5SM1004TMEM4LOAD26SM100_TMEM_LOAD_16dp128b8xESZ_S1A_NS4_17SM75_U32x4_LDSM_NENS4_14SM90_TMA_STOREES1A_NS4_17SM90_U32x4_STSM_NENS4_39AutoVectorizingCopyWithAssumedAlignmentILi128EEEEEEvvEEEEvNT_6ParamsE --------------------------
	.section	.nv.info._ZN7cutlass13device_kernelINS_4gemm6kernel13GemmUniversalIN4cute5tupleIJiiiiEEENS1_10collective13CollectiveMmaINS1_35MainloopSm100TmaUmmaWarpSpecializedILi6ELi2ELi4ENS5_IJNS4_1CILi4EEENSA_ILi1EEESC_EEEEENS5_IJNSA_ILi64EEESF_SF_EEENS_10tfloat32_tENS5_IJlSC_lEEESH_SI_NS4_8TiledMMAINS4_8MMA_AtomIJNS4_17SM100_MMA_TF32_SSISH_SH_fLi64ELi64ELNS4_4UMMA5MajorE0ELSN_0ELNSM_7ScaleInE0ELSO_0EEEEEENS4_6LayoutINS5_IJSC_SC_SC_EEENS5_IJNSA_ILi0EEEST_ST_EEEEENS5_IJNS4_10UnderscoreESW_SW_EEEEENS4_13SM90_TMA_LOADENS4_14ComposedLayoutINS4_7SwizzleILi3ELi4ELi3EEENS4_18smem_ptr_flag_bitsILi32EEENSR_INS5_IJNSA_ILi8EEENSA_ILi32EEEEEENS5_IJS16_SC_EEEEEEEvNS4_8identityENS4_23SM90_TMA_LOAD_MULTICASTES1A_vS1B_EENS_8epilogue10collective18CollectiveEpilogueINS1E_23Sm100TmaWarpSpecializedILi3ELi2ELi16ELb1ELb0EEEJSG_NS5_IJNSR_ISF_SC_EENSR_IS16_SC_EEEEESH_SI_SH_SI_NS1E_6fusion15FusionCallbacksIS1I_NS1M_17LinearCombinationISH_fSH_fLNS_15FloatRoundStyleE2EEESG_S1L_JEEENS4_5SM1004TMEM4LOAD26SM100_TMEM_LOAD_16dp128b8xESZ_S1A_NS4_17SM75_U32x4_LDSM_NENS4_14SM90_TMA_STOREES1A_NS4_17SM90_U32x4_STSM_NENS4_39AutoVectorizingCopyWithAssumedAlignmentILi128EEEEEEvvEEEEvNT_6ParamsE,"",@"SHT_CUDA_INFO"
	.sectionflags	@""
	.align	4


	//----- nvinfo : EIATTR_CUDA_API_VERSION
	.align		4
        /*0000*/ 	.byte	0x04, 0x37
        /*0002*/ 	.short	(.L_31 - .L_30)
.L_30:
        /*0004*/ 	.word	0x00000082


	//----- nvinfo : EIATTR_KPARAM_INFO
	.align		4
.L_31:
        /*0008*/ 	.byte	0x04, 0x17
        /*000a*/ 	.short	(.L_33 - .L_32)
.L_32:
        /*000c*/ 	.word	0x00000000
        /*0010*/ 	.short	0x0000
        /*0012*/ 	.short	0x0000
        /*0014*/ 	.byte	0x00, 0xf0, 0x01, 0x20


	//----- nvinfo : EIATTR_AT_ENTRY_FRAGMENTS
	.align		4
.L_33:
        /*0018*/ 	.byte	0x04, 0x4f
        /*001a*/ 	.short	(.L_35 - .L_34)


	//   ....[0]....
.L_34:
        /*001c*/ 	.word	0x00000006


	//----- nvinfo : EIATTR_RESERVED_SMEM_USED
	.align		4
.L_35:
        /*0020*/ 	.byte	0x01, 0x41
	.zero		2


	//----- nvinfo : EIATTR_SPARSE_MMA_MASK
	.align		4
        /*0024*/ 	.byte	0x03, 0x50
        /*0026*/ 	.short	0x0000


	//----- nvinfo : EIATTR_TCGEN05_1CTA_USED
	.align		4
        /*0028*/ 	.byte	0x01, 0x51
	.zero		2


	//----- nvinfo : EIATTR_MAXREG_COUNT
	.align		4
        /*002c*/ 	.byte	0x03, 0x1b
        /*002e*/ 	.short	0x00ff


	//----- nvinfo : EIATTR_NUM_BARRIERS
	.align		4
        /*0030*/ 	.byte	0x02, 0x4c
        /*0032*/ 	.byte	0x07
	.zero		1


	//----- nvinfo : EIATTR_EXTERNS
	.align		4
        /*0034*/ 	.byte	0x04, 0x0f
        /*0036*/ 	.short	(.L_37 - .L_36)


	//   ....[0]....
	.align		4
.L_36:
        /*0038*/ 	.word	index@(__assertfail)


	//----- nvinfo : EIATTR_MERCURY_ISA_VERSION
	.align		4
.L_37:
        /*003c*/ 	.byte	0x03, 0x5f
        /*003e*/ 	.short	0x0101


	//----- nvinfo : EIATTR_INT_WARP_WIDE_INSTR_OFFSETS
	.align		4
        /*0040*/ 	.byte	0x04, 0x31
        /*0042*/ 	.short	(.L_39 - .L_38)


	//   ....[0]....
.L_38:
        /*0044*/ 	.word	0x000041b0


	//   ....[1]....
        /*0048*/ 	.word	0x000041e0


	//   ....[2]....
        /*004c*/ 	.word	0x00004200


	//   ....[3]....
        /*0050*/ 	.word	0x00004d80


	//   ....[4]....
        /*0054*/ 	.word	0x00004ea0


	//   ....[5]....
        /*0058*/ 	.word	0x00004ff0


	//   ....[6]....
        /*005c*/ 	.word	0x00005110


	//----- nvinfo : EIATTR_COOP_GROUP_MASK_REGIDS
	.align		4
.L_39:
        /*0060*/ 	.byte	0x04, 0x29
        /*0062*/ 	.short	(.L_41 - .L_40)


	//   ....[0]....
.L_40:
        /*0064*/ 	.word	0xffffffff


	//   ....[1]....
        /*0068*/ 	.word	0xffffffff


	//   ....[2]....
        /*006c*/ 	.word	0xffffffff


	//   ....[3]....
        /*0070*/ 	.word	0xffffffff


	//   ....[4]....
        /*0074*/ 	.word	0xffffffff


	//   ....[5]....
        /*0078*/ 	.word	0xffffffff


	//   ....[6]....
        /*007c*/ 	.word	0xffffffff


	//   ....[7]....
        /*0080*/ 	.word	0xffffffff


	//   ....[8]....
        /*0084*/ 	.word	0xffffffff


	//   ....[9]....
        /*0088*/ 	.word	0xffffffff


	//   ....[10]....
        /*008c*/ 	.word	0xffffffff


	//   ....[11]....
        /*0090*/ 	.word	0xffffffff


	//   ....[12]....
        /*0094*/ 	.word	0xffffffff


	//   ....[13]....
        /*0098*/ 	.word	0xffffffff


	//----- nvinfo : EIATTR_COOP_GROUP_INSTR_OFFSETS
	.align		4
.L_41:
        /*009c*/ 	.byte	0x04, 0x28
        /*009e*/ 	.short	(.L_43 - .L_42)


	//   ....[0]....
.L_42:
        /*00a0*/ 	.word	0x00000080


	//   ....[1]....
        /*00a4*/ 	.word	0x000004f0


	//   ....[2]....
        /*00a8*/ 	.word	0x000006d0


	//   ....[3]....
        /*00ac*/ 	.word	0x00000850


	//   ....[4]....
        /*00b0*/ 	.word	0x00000950


	//   ....[5]....
        /*00b4*/ 	.word	0x00000ac0


	//   ....[6]....
        /*00b8*/ 	.word	0x00000c60


	//   ....[7]....
        /*00bc*/ 	.word	0x00000e10


	//   ....[8]....
        /*00c0*/ 	.word	0x00002200


	//   ....[9]....
        /*00c4*/ 	.word	0x000031e0


	//   ....[10]....
        /*00c8*/ 	.word	0x000033f0


	//   ....[11]....
        /*00cc*/ 	.word	0x00003420


	//   ....[12]....
        /*00d0*/ 	.word	0x00004090


	//   ....[13]....
        /*00d4*/ 	.word	0x000042c0


	//----- nvinfo : EIATTR_VRC_CTA_INIT_COUNT
	.align		4
.L_43:
        /*00d8*/ 	.byte	0x02, 0x4a
        /*00da*/ 	.byte	0x80
	.zero		1


	//----- nvinfo : EIATTR_SYSCALL_OFFSETS
	.align		4
        /*00dc*/ 	.byte	0x04, 0x46
        /*00de*/ 	.short	(.L_45 - .L_44)


	//   ....[0]....
.L_44:
        /*00e0*/ 	.word	0x00005e40


	//   ....[1]....
        /*00e4*/ 	.word	0x00005f30


	//   ....[2]....
        /*00e8*/ 	.word	0x00006850


	//   ....[3]....
        /*00ec*/ 	.word	0x000072b0


	//----- nvinfo : EIATTR_MBARRIER_INSTR_OFFSETS
	.align		4
.L_45:
        /*00f0*/ 	.byte	0x04, 0x39
        /*00f2*/ 	.short	(.L_47 - .L_46)


	//   ....[0]....
.L_46:
        /*00f4*/ 	.word	0x00000600
        /*00f8*/ 	.word	0x000000ff
        /*00fc*/ 	.word	0x00000000
        /*0100*/ 	.short	0x0100
        /*0102*/ 	.byte	0x04
	.zero		1


	//   ....[1]....
        /*0104*/ 	.word	0x00000610
        /*0108*/ 	.word	0x000000ff
        /*010c*/ 	.word	0x00000030
        /*0110*/ 	.short	0x0100
        /*0112*/ 	.byte	0x04
	.zero		1


	//   ....[2]....
        /*0114*/ 	.word	0x00000620
        /*0118*/ 	.word	0x000000ff
        /*011c*/ 	.word	0x00000008
        /*0120*/ 	.short	0x0100
        /*0122*/ 	.byte	0x04
	.zero		1


	//   ....[3]....
        /*0124*/ 	.word	0x00000630
        /*0128*/ 	.word	0x000000ff
        /*012c*/ 	.word	0x00000038
        /*0130*/ 	.short	0x0100
        /*0132*/ 	.byte	0x04
	.zero		1


	//   ....[4]....
        /*0134*/ 	.word	0x00000640
        /*0138*/ 	.word	0x000000ff
        /*013c*/ 	.word	0x00000010
        /*0140*/ 	.short	0x0100
        /*0142*/ 	.byte	0x04
	.zero		1


	//   ....[5]....
        /*0144*/ 	.word	0x00000650
        /*0148*/ 	.word	0x000000ff
        /*014c*/ 	.word	0x00000040
        /*0150*/ 	.short	0x0100
        /*0152*/ 	.byte	0x04
	.zero		1


	//   ....[6]....
        /*0154*/ 	.word	0x00000660
        /*0158*/ 	.word	0x000000ff
        /*015c*/ 	.word	0x00000018
        /*0160*/ 	.short	0x0100
        /*0162*/ 	.byte	0x04
	.zero		1


	//   ....[7]....
        /*0164*/ 	.word	0x00000670
        /*0168*/ 	.word	0x000000ff
        /*016c*/ 	.word	0x00000048
        /*0170*/ 	.short	0x0100
        /*0172*/ 	.byte	0x04
	.zero		1


	//   ....[8]....
        /*0174*/ 	.word	0x00000680
        /*0178*/ 	.word	0x000000ff
        /*017c*/ 	.word	0x00000020
        /*0180*/ 	.short	0x0100
        /*0182*/ 	.byte	0x04
	.zero		1


	//   ....[9]....
        /*0184*/ 	.word	0x00000690
        /*0188*/ 	.word	0x000000ff
        /*018c*/ 	.word	0x00000050
        /*0190*/ 	.short	0x0100
        /*0192*/ 	.byte	0x04
	.zero		1


	//   ....[10]....
        /*0194*/ 	.word	0x000006a0
        /*0198*/ 	.word	0x000000ff
        /*019c*/ 	.word	0x00000028
        /*01a0*/ 	.short	0x0100
        /*01a2*/ 	.byte	0x04
	.zero		1


	//   ....[11]....
        /*01a4*/ 	.word	0x000006b0
        /*01a8*/ 	.word	0x000000ff
        /*01ac*/ 	.word	0x00000058
        /*01b0*/ 	.short	0x0100
        /*01b2*/ 	.byte	0x04
	.zero		1


	//   ....[12]....
        /*01b4*/ 	.word	0x000007e0
        /*01b8*/ 	.word	0x000000ff
        /*01bc*/ 	.word	0x00000060
        /*01c0*/ 	.short	0x0100
        /*01c2*/ 	.byte	0x04
	.zero		1


	//   ....[13]....
        /*01c4*/ 	.word	0x000007f0
        /*01c8*/ 	.word	0x000000ff
        /*01cc*/ 	.word	0x00000078
        /*01d0*/ 	.short	0x0100
        /*01d2*/ 	.byte	0x04
	.zero		1


	//   ....[14]....
        /*01d4*/ 	.word	0x00000800
        /*01d8*/ 	.word	0x000000ff
        /*01dc*/ 	.word	0x00000068
        /*01e0*/ 	.short	0x0100
        /*01e2*/ 	.byte	0x04
	.zero		1


	//   ....[15]....
        /*01e4*/ 	.word	0x00000810
        /*01e8*/ 	.word	0x000000ff
        /*01ec*/ 	.word	0x00000080
        /*01f0*/ 	.short	0x0100
        /*01f2*/ 	.byte	0x04
	.zero		1


	//   ....[16]....
        /*01f4*/ 	.word	0x00000820
        /*01f8*/ 	.word	0x000000ff
        /*01fc*/ 	.word	0x00000070
        /*0200*/ 	.short	0x0100
        /*0202*/ 	.byte	0x04
	.zero		1


	//   ....[17]....
        /*0204*/ 	.word	0x00000830
        /*0208*/ 	.word	0x000000ff
        /*020c*/ 	.word	0x00000088
        /*0210*/ 	.short	0x0100
        /*0212*/ 	.byte	0x04
	.zero		1


	//   ....[18]....
        /*0214*/ 	.word	0x00000920
        /*0218*/ 	.word	0x000000ff
        /*021c*/ 	.word	0x00000090
        /*0220*/ 	.short	0x0100
        /*0222*/ 	.byte	0x06
	.zero		1


	//   ....[19]....
        /*0224*/ 	.word	0x00000930
        /*0228*/ 	.word	0x000000ff
        /*022c*/ 	.word	0x00000098
        /*0230*/ 	.short	0x0100
        /*0232*/ 	.byte	0x06
	.zero		1


	//   ....[20]....
        /*0234*/ 	.word	0x00000a70
        /*0238*/ 	.word	0x000000ff
        /*023c*/ 	.word	0x000000a0
        /*0240*/ 	.short	0x0100
        /*0242*/ 	.byte	0x06
	.zero		1


	//   ....[21]....
        /*0244*/ 	.word	0x00000a80
        /*0248*/ 	.word	0x000000ff
        /*024c*/ 	.word	0x000000b0
        /*0250*/ 	.short	0x0100
        /*0252*/ 	.byte	0x06
	.zero		1


	//   ....[22]....
        /*0254*/ 	.word	0x00000a90
        /*0258*/ 	.word	0x000000ff
        /*025c*/ 	.word	0x000000a8
        /*0260*/ 	.short	0x0100
        /*0262*/ 	.byte	0x06
	.zero		1


	//   ....[23]....
        /*0264*/ 	.word	0x00000aa0
        /*0268*/ 	.word	0x000000ff
        /*026c*/ 	.word	0x000000b8
        /*0270*/ 	.short	0x0100
        /*0272*/ 	.byte	0x06
	.zero		1


	//   ....[24]....
        /*0274*/ 	.word	0x00000bd0
        /*0278*/ 	.word	0x000000ff
        /*027c*/ 	.word	0x000000c0
        /*0280*/ 	.short	0x0100
        /*0282*/ 	.byte	0x04
	.zero		1


	//   ....[25]....
        /*0284*/ 	.word	0x00000be0
        /*0288*/ 	.word	0x000000ff
        /*028c*/ 	.word	0x000000e0
        /*0290*/ 	.short	0x0100
        /*0292*/ 	.byte	0x04
	.zero		1


	//   ....[26]....
        /*0294*/ 	.word	0x00000bf0
        /*0298*/ 	.word	0x000000ff
        /*029c*/ 	.word	0x000000c8
        /*02a0*/ 	.short	0x0100
        /*02a2*/ 	.byte	0x04
	.zero		1


	//   ....[27]....
        /*02a4*/ 	.word	0x00000c00
        /*02a8*/ 	.word	0x000000ff
        /*02ac*/ 	.word	0x000000e8
        /*02b0*/ 	.short	0x0100
        /*02b2*/ 	.byte	0x04
	.zero		1


	//   ....[28]....
        /*02b4*/ 	.word	0x00000c10
        /*02b8*/ 	.word	0x000000ff
        /*02bc*/ 	.word	0x000000d0
        /*02c0*/ 	.short	0x0100
        /*02c2*/ 	.byte	0x04
	.zero		1


	//   ....[29]....
        /*02c4*/ 	.word	0x00000c20
        /*02c8*/ 	.word	0x000000ff
        /*02cc*/ 	.word	0x000000f0
        /*02d0*/ 	.short	0x0100
        /*02d2*/ 	.byte	0x04
	.zero		1


	//   ....[30]....
        /*02d4*/ 	.word	0x00000c30
        /*02d8*/ 	.word	0x000000ff
        /*02dc*/ 	.word	0x000000d8
        /*02e0*/ 	.short	0x0100
        /*02e2*/ 	.byte	0x04
	.zero		1


	//   ....[31]....
        /*02e4*/ 	.word	0x00000c40
        /*02e8*/ 	.word	0x000000ff
        /*02ec*/ 	.word	0x000000f8
        /*02f0*/ 	.short	0x0100
        /*02f2*/ 	.byte	0x04
	.zero		1


	//   ....[32]....
        /*02f4*/ 	.word	0x00000d30
        /*02f8*/ 	.word	0x000000ff
        /*02fc*/ 	.word	0x00000100
        /*0300*/ 	.short	0x0100
        /*0302*/ 	.byte	0x04
	.zero		1


	//   ....[33]....
        /*0304*/ 	.word	0x00000d40
        /*0308*/ 	.word	0x000000ff
        /*030c*/ 	.word	0x00000110
        /*0310*/ 	.short	0x0100
        /*0312*/ 	.byte	0x04
	.zero		1


	//   ....[34]....
        /*0314*/ 	.word	0x00000d50
        /*0318*/ 	.word	0x000000ff
        /*031c*/ 	.word	0x00000108
        /*0320*/ 	.short	0x0100
        /*0322*/ 	.byte	0x04
	.zero		1


	//   ....[35]....
        /*0324*/ 	.word	0x00000d60
        /*0328*/ 	.word	0x000000ff
        /*032c*/ 	.word	0x00000118
        /*0330*/ 	.short	0x0100
        /*0332*/ 	.byte	0x04
	.zero		1


	//   ....[36]....
        /*0334*/ 	.word	0x00001900
        /*0338*/ 	.word	0x00000000
        /*033c*/ 	.word	0x00000110
        /*0340*/ 	.short	0x010a
        /*0342*/ 	.byte	0xff
	.zero		1


	//   ....[37]....
        /*0344*/ 	.word	0x00001930
        /*0348*/ 	.word	0x00000000
        /*034c*/ 	.word	0x00000100
        /*0350*/ 	.short	0x0101
        /*0352*/ 	.byte	0xff
	.zero		1


	//   ....[38]....
        /*0354*/ 	.word	0x00001a00
        /*0358*/ 	.word	0x000000ff
        /*035c*/ 	.word	0x00000030
        /*0360*/ 	.short	0x010a
        /*0362*/ 	.byte	0x04
	.zero		1


	//   ....[39]....
        /*0364*/ 	.word	0x00001a80
        /*0368*/ 	.word	0x000000ff
        /*036c*/ 	.word	0x00000030
        /*0370*/ 	.short	0x010a
        /*0372*/ 	.byte	0x21
	.zero		1


	//   ....[40]....
        /*0374*/ 	.word	0x00001c10
        /*0378*/ 	.word	0x000000ff
        /*037c*/ 	.word	0x00000030
        /*0380*/ 	.short	0x010a
        /*0382*/ 	.byte	0x05
	.zero		1


	//   ....[41]....
        /*0384*/ 	.word	0x00001e00
        /*0388*/ 	.word	0x000000ff
        /*038c*/ 	.word	0x00000098
        /*0390*/ 	.short	0x0101
        /*0392*/ 	.byte	0x0d
	.zero		1


	//   ....[42]....
        /*0394*/ 	.word	0x00001e20
        /*0398*/ 	.word	0x000000ff
        /*039c*/ 	.word	0x00000030
        /*03a0*/ 	.short	0x010a
        /*03a2*/ 	.byte	0x04
	.zero		1


	//   ....[43]....
        /*03a4*/ 	.word	0x00001ea0
        /*03a8*/ 	.word	0x000000ff
        /*03ac*/ 	.word	0x00000030
        /*03b0*/ 	.short	0x010a
        /*03b2*/ 	.byte	0x21
	.zero		1


	//   ....[44]....
        /*03b4*/ 	.word	0x00002030
        /*03b8*/ 	.word	0x000000ff
        /*03bc*/ 	.word	0x00000030
        /*03c0*/ 	.short	0x010a
        /*03c2*/ 	.byte	0x05
	.zero		1


	//   ....[45]....
        /*03c4*/ 	.word	0x00002230
        /*03c8*/ 	.word	0x00000003
        /*03cc*/ 	.word	0x000000a0
        /*03d0*/ 	.short	0x010a
        /*03d2*/ 	.byte	0xff
	.zero		1


	//   ....[46]....
        /*03d4*/ 	.word	0x00002380
        /*03d8*/ 	.word	0x00000000
        /*03dc*/ 	.word	0x00000000
        /*03e0*/ 	.short	0x0101
        /*03e2*/ 	.byte	0xff
	.zero		1


	//   ....[47]....
        /*03e4*/ 	.word	0x00002940
        /*03e8*/ 	.word	0x000000ff
        /*03ec*/ 	.word	0x00000000
        /*03f0*/ 	.short	0x010a
        /*03f2*/ 	.byte	0x04
	.zero		1


	//   ....[48]....
        /*03f4*/ 	.word	0x000029d0
        /*03f8*/ 	.word	0x000000ff
        /*03fc*/ 	.word	0x00000000
        /*0400*/ 	.short	0x010a
        /*0402*/ 	.byte	0x05
	.zero		1


	//   ....[49]....
        /*0404*/ 	.word	0x00002a60
        /*0408*/ 	.word	0x000000ff
        /*040c*/ 	.word	0x00000000
        /*0410*/ 	.short	0x010a
        /*0412*/ 	.byte	0x05
	.zero		1


	//   ....[50]....
        /*0414*/ 	.word	0x00002af0
        /*0418*/ 	.word	0x000000ff
        /*041c*/ 	.word	0x00000000
        /*0420*/ 	.short	0x010a
        /*0422*/ 	.byte	0x05
	.zero		1


	//   ....[51]....
        /*0424*/ 	.word	0x00002b80
        /*0428*/ 	.word	0x000000ff
        /*042c*/ 	.word	0x00000000
        /*0430*/ 	.short	0x010a
        /*0432*/ 	.byte	0x05
	.zero		1


	//   ....[52]....
        /*0434*/ 	.word	0x00002c20
        /*0438*/ 	.word	0x00000000
        /*043c*/ 	.word	0x00000000
        /*0440*/ 	.short	0x010a
        /*0442*/ 	.byte	0xff
	.zero		1


	//   ....[53]....
        /*0444*/ 	.word	0x00002d40
        /*0448*/ 	.word	0x00000002
        /*044c*/ 	.word	0x00000100
        /*0450*/ 	.short	0x010a
        /*0452*/ 	.byte	0xff
	.zero		1


	//   ....[54]....
        /*0454*/ 	.word	0x00002db0
        /*0458*/ 	.word	0x00000002
        /*045c*/ 	.word	0x00000000
        /*0460*/ 	.short	0x0101
        /*0462*/ 	.byte	0xff
	.zero		1


	//   ....[55]....
        /*0464*/ 	.word	0x00002dd0
        /*0468*/ 	.word	0x000000ff
        /*046c*/ 	.word	0x000000b0
        /*0470*/ 	.short	0x010a
        /*0472*/ 	.byte	0x04
	.zero		1


	//   ....[56]....
        /*0474*/ 	.word	0x00002ef0
        /*0478*/ 	.word	0x00000002
        /*047c*/ 	.word	0x000000a0
        /*0480*/ 	.short	0x010a
        /*0482*/ 	.byte	0xff
	.zero		1


	//   ....[57]....
        /*0484*/ 	.word	0x00002ff0
        /*0488*/ 	.word	0x00000002
        /*048c*/ 	.word	0x00000000
        /*0490*/ 	.short	0x0101
        /*0492*/ 	.byte	0xff
	.zero		1


	//   ....[58]....
        /*0494*/ 	.word	0x00003080
        /*0498*/ 	.word	0x000000ff
        /*049c*/ 	.word	0x000000b0
        /*04a0*/ 	.short	0x0106
        /*04a2*/ 	.byte	0x04
	.zero		1


	//   ....[59]....
        /*04a4*/ 	.word	0x000030a0
        /*04a8*/ 	.word	0x000000ff
        /*04ac*/ 	.word	0x000000b0
        /*04b0*/ 	.short	0x010a
        /*04b2*/ 	.byte	0x04
	.zero		1


	//   ....[60]....
        /*04b4*/ 	.word	0x00003130
        /*04b8*/ 	.word	0x000000ff
        /*04bc*/ 	.word	0x000000b0
        /*04c0*/ 	.short	0x0106
        /*04c2*/ 	.byte	0x07
	.zero		1


	//   ....[61]....
        /*04c4*/ 	.word	0x00003170
        /*04c8*/ 	.word	0x00000000
        /*04cc*/ 	.word	0x000000b0
        /*04d0*/ 	.short	0x010a
        /*04d2*/ 	.byte	0xff
	.zero		1


	//   ....[62]....
        /*04d4*/ 	.word	0x00003740
        /*04d8*/ 	.word	0x00000000
        /*04dc*/ 	.word	0x000000a0
        /*04e0*/ 	.short	0x010a
        /*04e2*/ 	.byte	0xff
	.zero		1


	//   ....[63]....
        /*04e4*/ 	.word	0x00003840
        /*04e8*/ 	.word	0x00000003
        /*04ec*/ 	.word	0x00000000
        /*04f0*/ 	.short	0x0101
        /*04f2*/ 	.byte	0xff
	.zero		1


	//   ....[64]....
        /*04f4*/ 	.word	0x00003850
        /*04f8*/ 	.word	0x000000ff
        /*04fc*/ 	.word	0x00000000
        /*0500*/ 	.short	0x010a
        /*0502*/ 	.byte	0x04
	.zero		1


	//   ....[65]....
        /*0504*/ 	.word	0x000038d0
        /*0508*/ 	.word	0x000000ff
        /*050c*/ 	.word	0x000000e0
        /*0510*/ 	.short	0x010a
        /*0512*/ 	.byte	0x2e
	.zero		1


	//   ....[66]....
        /*0514*/ 	.word	0x000039b0
        /*0518*/ 	.word	0x000000ff
        /*051c*/ 	.word	0x00000000
        /*0520*/ 	.short	0x010a
        /*0522*/ 	.byte	0x07
	.zero		1


	//   ....[67]....
        /*0524*/ 	.word	0x00003af0
        /*0528*/ 	.word	0x000000ff
        /*052c*/ 	.word	0x00000000
        /*0530*/ 	.short	0x010a
        /*0532*/ 	.byte	0x04
	.zero		1


	//   ....[68]....
        /*0534*/ 	.word	0x00003ec0
        /*0538*/ 	.word	0x000000ff
        /*053c*/ 	.word	0x00000000
        /*0540*/ 	.short	0x010a
        /*0542*/ 	.byte	0x04
	.zero		1


	//   ....[69]....
        /*0544*/ 	.word	0x00003f50
        /*0548*/ 	.word	0x000000ff
        /*054c*/ 	.word	0x00000000
        /*0550*/ 	.short	0x010a
        /*0552*/ 	.byte	0x05
	.zero		1


	//   ....[70]....
        /*0554*/ 	.word	0x00003fe0
        /*0558*/ 	.word	0x000000ff
        /*055c*/ 	.word	0x00000000
        /*0560*/ 	.short	0x010a
        /*0562*/ 	.byte	0x05
	.zero		1


	//   ....[71]....
        /*0564*/ 	.word	0x00004070
        /*0568*/ 	.word	0x000000ff
        /*056c*/ 	.word	0x00000000
        /*0570*/ 	.short	0x010a
        /*0572*/ 	.byte	0x04
	.zero		1


	//   ....[72]....
        /*0574*/ 	.word	0x00004550
        /*0578*/ 	.word	0x00000008
        /*057c*/ 	.word	0x000000a0
        /*0580*/ 	.short	0x010a
        /*0582*/ 	.byte	0xff
	.zero		1


	//   ....[73]....
        /*0584*/ 	.word	0x000046c0
        /*0588*/ 	.word	0x00000000
        /*058c*/ 	.word	0x00000000
        /*0590*/ 	.short	0x0101
        /*0592*/ 	.byte	0xff
	.zero		1


	//   ....[74]....
        /*0594*/ 	.word	0x00004b90
        /*0598*/ 	.word	0x000000ff
        /*059c*/ 	.word	0x00000098
        /*05a0*/ 	.short	0x010a
        /*05a2*/ 	.byte	0x18
	.zero		1


	//   ....[75]....
        /*05a4*/ 	.word	0x00004d60
        /*05a8*/ 	.word	0x000000ff
        /*05ac*/ 	.word	0x00000078
        /*05b0*/ 	.short	0x010a
        /*05b2*/ 	.byte	0x04
	.zero		1


	//   ....[76]....
        /*05b4*/ 	.word	0x00004f40
        /*05b8*/ 	.word	0x000000ff
        /*05bc*/ 	.word	0x00000060
        /*05c0*/ 	.short	0x010b
        /*05c2*/ 	.byte	0x04
	.zero		1


	//   ....[77]....
        /*05c4*/ 	.word	0x00004f50
        /*05c8*/ 	.word	0x000000ff
        /*05cc*/ 	.word	0x00000000
        /*05d0*/ 	.short	0x0101
        /*05d2*/ 	.byte	0x07
	.zero		1


	//   ....[78]....
        /*05d4*/ 	.word	0x00004f60
        /*05d8*/ 	.word	0x000000ff
        /*05dc*/ 	.word	0x00000078
        /*05e0*/ 	.short	0x010a
        /*05e2*/ 	.byte	0x05
	.zero		1


	//   ....[79]....
        /*05e4*/ 	.word	0x000051b0
        /*05e8*/ 	.word	0x000000ff
        /*05ec*/ 	.word	0x00000060
        /*05f0*/ 	.short	0x010b
        /*05f2*/ 	.byte	0x05
	.zero		1


	//   ....[80]....
        /*05f4*/ 	.word	0x000051c0
        /*05f8*/ 	.word	0x000000ff
        /*05fc*/ 	.word	0x00000000
        /*0600*/ 	.short	0x0101
        /*0602*/ 	.byte	0x04
	.zero		1


	//   ....[81]....
        /*0604*/ 	.word	0x00005210
        /*0608*/ 	.word	0x000000ff
        /*060c*/ 	.word	0x00000000
        /*0610*/ 	.short	0x010a
        /*0612*/ 	.byte	0x04
	.zero		1


	//   ....[82]....
        /*0614*/ 	.word	0x000052a0
        /*0618*/ 	.word	0x000000ff
        /*061c*/ 	.word	0x00000000
        /*0620*/ 	.short	0x010a
        /*0622*/ 	.byte	0x05
	.zero		1


	//   ....[83]....
        /*0624*/ 	.word	0x00005340
        /*0628*/ 	.word	0x00000000
        /*062c*/ 	.word	0x00000000
        /*0630*/ 	.short	0x010a
        /*0632*/ 	.byte	0xff
	.zero		1


	//   ....[84]....
        /*0634*/ 	.word	0x000056b0
        /*0638*/ 	.word	0x00000000
        /*063c*/ 	.word	0x000000a0
        /*0640*/ 	.short	0x010a
        /*0642*/ 	.byte	0xff
	.zero		1


	//   ....[85]....
        /*0644*/ 	.word	0x00005780
        /*0648*/ 	.word	0x00000000
        /*064c*/ 	.word	0x00000000
        /*0650*/ 	.short	0x0101
        /*0652*/ 	.byte	0xff
	.zero		1


	//   ....[86]....
        /*0654*/ 	.word	0x000063d0
        /*0658*/ 	.word	0x00000002
        /*065c*/ 	.word	0x00000060
        /*0660*/ 	.short	0x010a
        /*0662*/ 	.byte	0xff
	.zero		1


	//   ....[87]....
        /*0664*/ 	.word	0x00006410
        /*0668*/ 	.word	0x00000047
        /*066c*/ 	.word	0x000000c0
        /*0670*/ 	.short	0x010a
        /*0672*/ 	.byte	0xff
	.zero		1


	//   ....[88]....
        /*0674*/ 	.word	0x00006500
        /*0678*/ 	.word	0x00000002
        /*067c*/ 	.word	0x00000060
        /*0680*/ 	.short	0x010a
        /*0682*/ 	.byte	0xff
	.zero		1


	//   ....[89]....
        /*0684*/ 	.word	0x00006730
        /*0688*/ 	.word	0x00000047
        /*068c*/ 	.word	0x000000c0
        /*0690*/ 	.short	0x010a
        /*0692*/ 	.byte	0xff
	.zero		1


	//   ....[90]....
        /*0694*/ 	.word	0x00006fd0
        /*0698*/ 	.word	0x00000000
        /*069c*/ 	.word	0x00000000
        /*06a0*/ 	.short	0x0101
        /*06a2*/ 	.byte	0xff
	.zero		1


	//   ....[91]....
        /*06a4*/ 	.word	0x00006fe0
        /*06a8*/ 	.word	0x00000002
        /*06ac*/ 	.word	0x00000060
        /*06b0*/ 	.short	0x010a
        /*06b2*/ 	.byte	0xff
	.zero		1


	//   ....[92]....
        /*06b4*/ 	.word	0x000070b0
        /*06b8*/ 	.word	0x00000002
        /*06bc*/ 	.word	0x00000060
        /*06c0*/ 	.short	0x010a
        /*06c2*/ 	.byte	0xff
	.zero		1


	//   ....[93]....
        /*06c4*/ 	.word	0x000076b0
        /*06c8*/ 	.word	0x000000ff
        /*06cc*/ 	.word	0x00000000
        /*06d0*/ 	.short	0x0101
        /*06d2*/ 	.byte	0x04
	.zero		1


	//   ....[94]....
        /*06d4*/ 	.word	0x00007aa0
        /*06d8*/ 	.word	0x00000000
        /*06dc*/ 	.word	0x00000000
        /*06e0*/ 	.short	0x0101
        /*06e2*/ 	.byte	0xff
	.zero		1


	//   ....[95]....
        /*06e4*/ 	.word	0x00007d50
        /*06e8*/ 	.word	0x000000ff
        /*06ec*/ 	.word	0x00000000
        /*06f0*/ 	.short	0x0101
        /*06f2*/ 	.byte	0x04
	.zero		1


	//   ....[96]....
        /*06f4*/ 	.word	0x00007d70
        /*06f8*/ 	.word	0x00000000
        /*06fc*/ 	.word	0x00000110
        /*0700*/ 	.short	0x010a
        /*0702*/ 	.byte	0xff
	.zero		1


	//   ....[97]....
        /*0704*/ 	.word	0x00007dd0
        /*0708*/ 	.word	0x00000000
        /*070c*/ 	.word	0x00000030
        /*0710*/ 	.short	0x010a
        /*0712*/ 	.byte	0xff
	.zero		1


	//   ....[98]....
        /*0714*/ 	.word	0x00007e30
        /*0718*/ 	.word	0x00000000
        /*071c*/ 	.word	0x00000030
        /*0720*/ 	.short	0x010a
        /*0722*/ 	.byte	0xff
	.zero		1


	//   ....[99]....
        /*0724*/ 	.word	0x00007e80
        /*0728*/ 	.word	0x00000003
        /*072c*/ 	.word	0x000000a0
        /*0730*/ 	.short	0x010a
        /*0732*/ 	.byte	0xff
	.zero		1


	//   ....[100]....
        /*0734*/ 	.word	0x00007ee0
        /*0738*/ 	.word	0x00000000
        /*073c*/ 	.word	0x00000000
        /*0740*/ 	.short	0x010a
        /*0742*/ 	.byte	0xff
	.zero		1


	//   ....[101]....
        /*0744*/ 	.word	0x00007f40
        /*0748*/ 	.word	0x00000000
        /*074c*/ 	.word	0x00000000
        /*0750*/ 	.short	0x010a
        /*0752*/ 	.byte	0xff
	.zero		1


	//   ....[102]....
        /*0754*/ 	.word	0x00007fa0
        /*0758*/ 	.word	0x00000000
        /*075c*/ 	.word	0x00000000
        /*0760*/ 	.short	0x010a
        /*0762*/ 	.byte	0xff
	.zero		1


	//   ....[103]....
        /*0764*/ 	.word	0x00008000
        /*0768*/ 	.word	0x00000000
        /*076c*/ 	.word	0x00000000
        /*0770*/ 	.short	0x010a
        /*0772*/ 	.byte	0xff
	.zero		1


	//   ....[104]....
        /*0774*/ 	.word	0x00008060
        /*0778*/ 	.word	0x00000000
        /*077c*/ 	.word	0x00000000
        /*0780*/ 	.short	0x010a
        /*0782*/ 	.byte	0xff
	.zero		1


	//   ....[105]....
        /*0784*/ 	.word	0x000080b0
        /*0788*/ 	.word	0x00000002
        /*078c*/ 	.word	0x00000100
        /*0790*/ 	.short	0x010a
        /*0792*/ 	.byte	0xff
	.zero		1


	//   ....[106]....
        /*0794*/ 	.word	0x00008110
        /*0798*/ 	.word	0x00000002
        /*079c*/ 	.word	0x000000b0
        /*07a0*/ 	.short	0x010a
        /*07a2*/ 	.byte	0xff
	.zero		1


	//   ....[107]....
        /*07a4*/ 	.word	0x00008160
        /*07a8*/ 	.word	0x00000002
        /*07ac*/ 	.word	0x000000a0
        /*07b0*/ 	.short	0x010a
        /*07b2*/ 	.byte	0xff
	.zero		1


	//   ....[108]....
        /*07b4*/ 	.word	0x000081c0
        /*07b8*/ 	.word	0x00000000
        /*07bc*/ 	.word	0x000000b0
        /*07c0*/ 	.short	0x010a
        /*07c2*/ 	.byte	0xff
	.zero		1


	//   ....[109]....
        /*07c4*/ 	.word	0x00008210
        /*07c8*/ 	.word	0x00000000
        /*07cc*/ 	.word	0x000000a0
        /*07d0*/ 	.short	0x010a
        /*07d2*/ 	.byte	0xff
	.zero		1


	//   ....[110]....
        /*07d4*/ 	.word	0x00008270
        /*07d8*/ 	.word	0x00000002
        /*07dc*/ 	.word	0x000000e0
        /*07e0*/ 	.short	0x010a
        /*07e2*/ 	.byte	0xff
	.zero		1


	//   ....[111]....
        /*07e4*/ 	.word	0x000082d0
        /*07e8*/ 	.word	0x00000000
        /*07ec*/ 	.word	0x00000000
        /*07f0*/ 	.short	0x010a
        /*07f2*/ 	.byte	0xff
	.zero		1


	//   ....[112]....
        /*07f4*/ 	.word	0x00008330
        /*07f8*/ 	.word	0x00000000
        /*07fc*/ 	.word	0x00000000
        /*0800*/ 	.short	0x010a
        /*0802*/ 	.byte	0xff
	.zero		1


	//   ....[113]....
        /*0804*/ 	.word	0x00008390
        /*0808*/ 	.word	0x00000000
        /*080c*/ 	.word	0x00000000
        /*0810*/ 	.short	0x010a
        /*0812*/ 	.byte	0xff
	.zero		1


	//   ....[114]....
        /*0814*/ 	.word	0x000083f0
        /*0818*/ 	.word	0x00000000
        /*081c*/ 	.word	0x00000000
        /*0820*/ 	.short	0x010a
        /*0822*/ 	.byte	0xff
	.zero		1


	//   ....[115]....
        /*0824*/ 	.word	0x00008450
        /*0828*/ 	.word	0x00000000
        /*082c*/ 	.word	0x00000000
        /*0830*/ 	.short	0x010a
        /*0832*/ 	.byte	0xff
	.zero		1


	//   ....[116]....
        /*0834*/ 	.word	0x000084a0
        /*0838*/ 	.word	0x00000008
        /*083c*/ 	.word	0x000000a0
        /*0840*/ 	.short	0x010a
        /*0842*/ 	.byte	0xff
	.zero		1


	//   ....[117]....
        /*0844*/ 	.word	0x00008500
        /*0848*/ 	.word	0x00000000
        /*084c*/ 	.word	0x00000098
        /*0850*/ 	.short	0x010a
        /*0852*/ 	.byte	0xff
	.zero		1


	//   ....[118]....
        /*0854*/ 	.word	0x00008560
        /*0858*/ 	.word	0x00000000
        /*085c*/ 	.word	0x00000078
        /*0860*/ 	.short	0x010a
        /*0862*/ 	.byte	0xff
	.zero		1


	//   ....[119]....
        /*0864*/ 	.word	0x000085c0
        /*0868*/ 	.word	0x00000002
        /*086c*/ 	.word	0x00000078
        /*0870*/ 	.short	0x010a
        /*0872*/ 	.byte	0xff
	.zero		1


	//   ....[120]....
        /*0874*/ 	.word	0x00008620
        /*0878*/ 	.word	0x00000000
        /*087c*/ 	.word	0x00000000
        /*0880*/ 	.short	0x010a
        /*0882*/ 	.byte	0xff
	.zero		1


	//   ....[121]....
        /*0884*/ 	.word	0x00008680
        /*0888*/ 	.word	0x00000000
        /*088c*/ 	.word	0x00000000
        /*0890*/ 	.short	0x010a
        /*0892*/ 	.byte	0xff
	.zero		1


	//   ....[122]....
        /*0894*/ 	.word	0x000086d0
        /*0898*/ 	.word	0x00000000
        /*089c*/ 	.word	0x000000a0
        /*08a0*/ 	.short	0x010a
        /*08a2*/ 	.byte	0xff
	.zero		1


	//   ....[123]....
        /*08a4*/ 	.word	0x00008720
        /*08a8*/ 	.word	0x00000002
        /*08ac*/ 	.word	0x00000060
        /*08b0*/ 	.short	0x010a
        /*08b2*/ 	.byte	0xff
	.zero		1


	//   ....[124]....
        /*08b4*/ 	.word	0x00008770
        /*08b8*/ 	.word	0x00000047
        /*08bc*/ 	.word	0x000000c0
        /*08c0*/ 	.short	0x010a
        /*08c2*/ 	.byte	0xff
	.zero		1


	//   ....[125]....
        /*08c4*/ 	.word	0x000087c0
        /*08c8*/ 	.word	0x00000002
        /*08cc*/ 	.word	0x00000060
        /*08d0*/ 	.short	0x010a
        /*08d2*/ 	.byte	0xff
	.zero		1


	//----- nvinfo : EIATTR_NUM_MBARRIERS
	.align		4
.L_47:
        /*08d4*/ 	.byte	0x03, 0x38
        /*08d6*/ 	.short	0x0024


	//----- nvinfo : EIATTR_EXIT_INSTR_OFFSETS
	.align		4
        /*08d8*/ 	.byte	0x04, 0x1c
        /*08da*/ 	.short	(.L_49 - .L_48)


	//   ....[0]....
.L_48:
        /*08dc*/ 	.word	0x00002c50


	//   ....[1]....
        /*08e0*/ 	.word	0x00003140


	//   ....[2]....
        /*08e4*/ 	.word	0x000031a0


	//   ....[3]....
        /*08e8*/ 	.word	0x000042d0


	//   ....[4]....
        /*08ec*/ 	.word	0x00005370


	//   ....[5]....
        /*08f0*/ 	.word	0x000053b0


	//   ....[6]....
        /*08f4*/ 	.word	0x00007c40


	//   ....[7]....
        /*08f8*/ 	.word	0x00007cc0


	//   ....[8]....
        /*08fc*/ 	.word	0x00007cf0


	//   ....[9]....
        /*0900*/ 	.word	0x00007d60


	//----- nvinfo : EIATTR_MAX_THREADS
	.align		4
.L_49:
        /*0904*/ 	.byte	0x04, 0x05
        /*0906*/ 	.short	(.L_51 - .L_50)
.L_50:
        /*0908*/ 	.word	0x00000100
        /*090c*/ 	.word	0x00000001
        /*0910*/ 	.word	0x00000001


	//----- nvinfo : EIATTR_CRS_STACK_SIZE
	.align		4
.L_51:
        /*0914*/ 	.byte	0x04, 0x1e
        /*0916*/ 	.short	(.L_53 - .L_52)
.L_52:
        /*0918*/ 	.word	0x00000000


	//----- nvinfo : EIATTR_CBANK_PARAM_SIZE
	.align		4
.L_53:
        /*091c*/ 	.byte	0x03, 0x19
        /*091e*/ 	.short	0x0800


	//----- nvinfo : EIATTR_PARAM_CBANK
	.align		4
        /*0920*/ 	.byte	0x04, 0x0a
        /*0922*/ 	.short	(.L_55 - .L_54)
	.align		4
.L_54:
        /*0924*/ 	.word	index@(.nv.constant0._ZN7cutlass13device_kernelINS_4gemm6kernel13GemmUniversalIN4cute5tupleIJiiiiEEENS1_10collective13CollectiveMmaINS1_35MainloopSm100TmaUmmaWarpSpecializedILi6ELi2ELi4ENS5_IJNS4_1CILi4EEENSA_ILi1EEESC_EEEEENS5_IJNSA_ILi64EEESF_SF_EEENS_10tfloat32_tENS5_IJlSC_lEEESH_SI_NS4_8TiledMMAINS4_8MMA_AtomIJNS4_17SM100_MMA_TF32_SSISH_SH_fLi64ELi64ELNS4_4UMMA5MajorE0ELSN_0ELNSM_7ScaleInE0ELSO_0EEEEEENS4_6LayoutINS5_IJSC_SC_SC_EEENS5_IJNSA_ILi0EEEST_ST_EEEEENS5_IJNS4_10UnderscoreESW_SW_EEEEENS4_13SM90_TMA_LOADENS4_14ComposedLayoutINS4_7SwizzleILi3ELi4ELi3EEENS4_18smem_ptr_flag_bitsILi32EEENSR_INS5_IJNSA_ILi8EEENSA_ILi32EEEEEENS5_IJS16_SC_EEEEEEEvNS4_8identityENS4_23SM90_TMA_LOAD_MULTICASTES1A_vS1B_EENS_8epilogue10collective18CollectiveEpilogueINS1E_23Sm100TmaWarpSpecializedILi3ELi2ELi16ELb1ELb0EEEJSG_NS5_IJNSR_ISF_SC_EENSR_IS16_SC_EEEEESH_SI_SH_SI_NS1E_6fusion15FusionCallbacksIS1I_NS1M_17LinearCombinationISH_fSH_fLNS_15FloatRoundStyleE2EEESG_S1L_JEEENS4_5SM1004TMEM4LOAD26SM100_TMEM_LOAD_16dp128b8xESZ_S1A_NS4_17SM75_U32x4_LDSM_NENS4_14SM90_TMA_STOREES1A_NS4_17SM90_U32x4_STSM_NENS4_39AutoVectorizingCopyWithAssumedAlignmentILi128EEEEEEvvEEEEvNT_6ParamsE)
        /*0928*/ 	.short	0x0380
        /*092a*/ 	.short	0x0800


	//----- nvinfo : EIATTR_SW_WAR
	.align		4
.L_55:
        /*092c*/ 	.byte	0x04, 0x36
        /*092e*/ 	.short	(.L_57 - .L_56)
.L_56:
        /*0930*/ 	.word	0x00000008
.L_57:


//--------------------- .nv.callgraph             --------------------------
	.section	.nv.callgraph,"",@"SHT_CUDA_CALLGRAPH"
	.align	4
	.sectionentsize	8
	.align		4
        /*0000*/ 	.word	0x00000000
	.align		4
        /*0004*/ 	.word	0xffffffff
	.align		4
        /*0008*/ 	.word	index@(_ZN7cutlass13device_kernelINS_4gemm6kernel13GemmUniversalIN4cute5tupleIJiiiiEEENS1_10collective13CollectiveMmaINS1_35MainloopSm100TmaUmmaWarpSpecializedILi6ELi2ELi4ENS5_IJNS4_1CILi4EEENSA_ILi1EEESC_EEEEENS5_IJNSA_ILi64EEESF_SF_EEENS_10tfloat32_tENS5_IJlSC_lEEESH_SI_NS4_8TiledMMAINS4_8MMA_AtomIJNS4_17SM100_MMA_TF32_SSISH_SH_fLi64ELi64ELNS4_4UMMA5MajorE0ELSN_0ELNSM_7ScaleInE0ELSO_0EEEEEENS4_6LayoutINS5_IJSC_SC_SC_EEENS5_IJNSA_ILi0EEEST_ST_EEEEENS5_IJNS4_10UnderscoreESW_SW_EEEEENS4_13SM90_TMA_LOADENS4_14ComposedLayoutINS4_7SwizzleILi3ELi4ELi3EEENS4_18smem_ptr_flag_bitsILi32EEENSR_INS5_IJNSA_ILi8EEENSA_ILi32EEEEEENS5_IJS16_SC_EEEEEEEvNS4_8identityENS4_23SM90_TMA_LOAD_MULTICASTES1A_vS1B_EENS_8epilogue10collective18CollectiveEpilogueINS1E_23Sm100TmaWarpSpecializedILi3ELi2ELi16ELb1ELb0EEEJSG_NS5_IJNSR_ISF_SC_EENSR_IS16_SC_EEEEESH_SI_SH_SI_NS1E_6fusion15FusionCallbacksIS1I_NS1M_17LinearCombinationISH_fSH_fLNS_15FloatRoundStyleE2EEESG_S1L_JEEENS4_5SM1004TMEM4LOAD26SM100_TMEM_LOAD_16dp128b8xESZ_S1A_NS4_17SM75_U32x4_LDSM_NENS4_14SM90_TMA_STOREES1A_NS4_17SM90_U32x4_STSM_NENS4_39AutoVectorizingCopyWithAssumedAlignmentILi128EEEEEEvvEEEEvNT_6ParamsE)
	.align		4
        /*000c*/ 	.word	index@(__assertfail)
	.align		4
        /*0010*/ 	.word	0x00000000
	.align		4
        /*0014*/ 	.word	0xfffffffe
	.align		4
        /*0018*/ 	.word	0x00000000
	.align		4
        /*001c*/ 	.word	0xfffffffd
	.align		4
        /*0020*/ 	.word	0x00000000
	.align		4
        /*0024*/ 	.word	0xfffffffc


//--------------------- .nv.constant4             --------------------------
	.section	.nv.constant4,"a",@progbits
	.align	8
	.align		8
.nv.constant4:
        /*0000*/ 	.dword	__assertfail
	.align		8
        /*0008*/ 	.dword	__unnamed_1
	.align		8
        /*0010*/ 	.dword	__unnamed_2
	.align		8
        /*0018*/ 	.dword	_ZN40_INTERNAL_43eb75f2_4_k_cu_2d46af5f_337034cuda3std3__45__cpo5beginE
	.align		8
        /*0020*/ 	.dword	_ZN40_INTERNAL_43eb75f2_4_k_cu_2d46af5f_337034cuda3std3__45__cpo3endE
	.align		8
        /*0028*/ 	.dword	_ZN40_INTERNAL_43eb75f2_4_k_cu_2d46af5f_337034cuda3std3__45__cpo6cbeginE
	.align		8
        /*0030*/ 	.dword	_ZN40_INTERNAL_43eb75f2_4_k_cu_2d46af5f_337034cuda3std3__45__cpo4cendE
	.align		8
        /*0038*/ 	.dword	_ZN40_INTERNAL_43eb75f2_4_k_cu_2d46af5f_337034cuda3std3__442_GLOBAL__N__43eb75f2_4_k_cu_2d46af5f_337036ignoreE
	.align		8
        /*0040*/ 	.dword	_ZN40_INTERNAL_43eb75f2_4_k_cu_2d46af5f_337034cuda3std3__419piecewise_constructE
	.align		8
        /*0048*/ 	.dword	_ZN40_INTERNAL_43eb75f2_4_k_cu_2d46af5f_337034cuda3std3__48in_placeE
	.align		8
        /*0050*/ 	.dword	_ZN40_INTERNAL_43eb75f2_4_k_cu_2d46af5f_337034cuda3std6ranges3__45__cpo4swapE
	.align		8
        /*0058*/ 	.dword	_ZN40_INTERNAL_43eb75f2_4_k_cu_2d46af5f_337034cuda3std6ranges3__45__cpo9iter_moveE
	.align		8
        /*0060*/ 	.dword	_ZN40_INTERNAL_43eb75f2_4_k_cu_2d46af5f_337034cute7productE
	.align		8
        /*0068*/ 	.dword	_ZN40_INTERNAL_43eb75f2_4_k_cu_2d46af5f_337034cute1_E
	.align		8
        /*0070*/ 	.dword	$str$25
	.align		8
        /*0078*/ 	.dword	$str$26
	.align		8
        /*0080*/ 	.dword	$str$27
	.align		8
        /*0088*/ 	.dword	$str$28


//--------------------- .text._ZN7cutlass13device_kernelINS_4gemm6kernel13GemmUniversalIN4cute5tupleIJiiiiEEENS1_10collective13CollectiveMmaINS1_35MainloopSm100TmaUmmaWarpSpecializedILi6ELi2ELi4ENS5_IJNS4_1CILi4EEENSA_ILi1EEESC_EEEEENS5_IJNSA_ILi64EEESF_SF_EEENS_10tfloat32_tENS5_IJlSC_lEEESH_SI_NS4_8TiledMMAINS4_8MMA_AtomIJNS4_17SM100_MMA_TF32_SSISH_SH_fLi64ELi64ELNS4_4UMMA5MajorE0ELSN_0ELNSM_7ScaleInE0ELSO_0EEEEEENS4_6LayoutINS5_IJSC_SC_SC_EEENS5_IJNSA_ILi0EEEST_ST_EEEEENS5_IJNS4_10UnderscoreESW_SW_EEEEENS4_13SM90_TMA_LOADENS4_14ComposedLayoutINS4_7SwizzleILi3ELi4ELi3EEENS4_18smem_ptr_flag_bitsILi32EEENSR_INS5_IJNSA_ILi8EEENSA_ILi32EEEEEENS5_IJS16_SC_EEEEEEEvNS4_8identityENS4_23SM90_TMA_LOAD_MULTICASTES1A_vS1B_EENS_8epilogue10collective18CollectiveEpilogueINS1E_23Sm100TmaWarpSpecializedILi3ELi2ELi16ELb1ELb0EEEJSG_NS5_IJNSR_ISF_SC_EENSR_IS16_SC_EEEEESH_SI_SH_SI_NS1E_6fusion15FusionCallbacksIS1I_NS1M_17LinearCombinationISH_fSH_fLNS_15FloatRoundStyleE2EEESG_S1L_JEEENS4_5SM1004TMEM4LOAD26SM100_TMEM_LOAD_16dp128b8xESZ_S1A_NS4_17SM75_U32x4_LDSM_NENS4_14SM90_TMA_STOREES1A_NS4_17SM90_U32x4_STSM_NENS4_39AutoVectorizingCopyWithAssumedAlignmentILi128EEEEEEvvEEEEvNT_6ParamsE --------------------------
	.section	.text._ZN7cutlass13device_kernelINS_4gemm6kernel13GemmUniversalIN4cute5tupleIJiiiiEEENS1_10collective13CollectiveMmaINS1_35MainloopSm100TmaUmmaWarpSpecializedILi6ELi2ELi4ENS5_IJNS4_1CILi4EEENSA_ILi1EEESC_EEEEENS5_IJNSA_ILi64EEESF_SF_EEENS_10tfloat32_tENS5_IJlSC_lEEESH_SI_NS4_8TiledMMAINS4_8MMA_AtomIJNS4_17SM100_MMA_TF32_SSISH_SH_fLi64ELi64ELNS4_4UMMA5MajorE0ELSN_0ELNSM_7ScaleInE0ELSO_0EEEEEENS4_6LayoutINS5_IJSC_SC_SC_EEENS5_IJNSA_ILi0EEEST_ST_EEEEENS5_IJNS4_10UnderscoreESW_SW_EEEEENS4_13SM90_TMA_LOADENS4_14ComposedLayoutINS4_7SwizzleILi3ELi4ELi3EEENS4_18smem_ptr_flag_bitsILi32EEENSR_INS5_IJNSA_ILi8EEENSA_ILi32EEEEEENS5_IJS16_SC_EEEEEEEvNS4_8identityENS4_23SM90_TMA_LOAD_MULTICASTES1A_vS1B_EENS_8epilogue10collective18CollectiveEpilogueINS1E_23Sm100TmaWarpSpecializedILi3ELi2ELi16ELb1ELb0EEEJSG_NS5_IJNSR_ISF_SC_EENSR_IS16_SC_EEEEESH_SI_SH_SI_NS1E_6fusion15FusionCallbacksIS1I_NS1M_17LinearCombinationISH_fSH_fLNS_15FloatRoundStyleE2EEESG_S1L_JEEENS4_5SM1004TMEM4LOAD26SM100_TMEM_LOAD_16dp128b8xESZ_S1A_NS4_17SM75_U32x4_LDSM_NENS4_14SM90_TMA_STOREES1A_NS4_17SM90_U32x4_STSM_NENS4_39AutoVectorizingCopyWithAssumedAlignmentILi128EEEEEEvvEEEEvNT_6ParamsE,"ax",@progbits
	.align	128
.text._ZN7cutlass13device_kernelINS_4gemm6kernel13GemmUniversalIN4cute5tupleIJiiiiEEENS1_10collective13CollectiveMmaINS1_35MainloopSm100TmaUmmaWarpSpecializedILi6ELi2ELi4ENS5_IJNS4_1CILi4EEENSA_ILi1EEESC_EEEEENS5_IJNSA_ILi64EEESF_SF_EEENS_10tfloat32_tENS5_IJlSC_lEEESH_SI_NS4_8TiledMMAINS4_8MMA_AtomIJNS4_17SM100_MMA_TF32_SSISH_SH_fLi64ELi64ELNS4_4UMMA5MajorE0ELSN_0ELNSM_7ScaleInE0ELSO_0EEEEEENS4_6LayoutINS5_IJSC_SC_SC_EEENS5_IJNSA_ILi0EEEST_ST_EEEEENS5_IJNS4_10UnderscoreESW_SW_EEEEENS4_13SM90_TMA_LOADENS4_14ComposedLayoutINS4_7SwizzleILi3ELi4ELi3EEENS4_18smem_ptr_flag_bitsILi32EEENSR_INS5_IJNSA_ILi8EEENSA_ILi32EEEEEENS5_IJS16_SC_EEEEEEEvNS4_8identityENS4_23SM90_TMA_LOAD_MULTICASTES1A_vS1B_EENS_8epilogue10collective18CollectiveEpilogueINS1E_23Sm100TmaWarpSpecializedILi3ELi2ELi16ELb1ELb0EEEJSG_NS5_IJNSR_ISF_SC_EENSR_IS16_SC_EEEEESH_SI_SH_SI_NS1E_6fusion15FusionCallbacksIS1I_NS1M_17LinearCombinationISH_fSH_fLNS_15FloatRoundStyleE2EEESG_S1L_JEEENS4_5SM1004TMEM4LOAD26SM100_TMEM_LOAD_16dp128b8xESZ_S1A_NS4_17SM75_U32x4_LDSM_NENS4_14SM90_TMA_STOREES1A_NS4_17SM90_U32x4_STSM_NENS4_39AutoVectorizingCopyWithAssumedAlignmentILi128EEEEEEvvEEEEvNT_6ParamsE:
        .type           _ZN7cutlass13device_kernelINS_4gemm6kernel13GemmUniversalIN4cute5tupleIJiiiiEEENS1_10collective13CollectiveMmaINS1_35MainloopSm100TmaUmmaWarpSpecializedILi6ELi2ELi4ENS5_IJNS4_1CILi4EEENSA_ILi1EEESC_EEEEENS5_IJNSA_ILi64EEESF_SF_EEENS_10tfloat32_tENS5_IJlSC_lEEESH_SI_NS4_8TiledMMAINS4_8MMA_AtomIJNS4_17SM100_MMA_TF32_SSISH_SH_fLi64ELi64ELNS4_4UMMA5MajorE0ELSN_0ELNSM_7ScaleInE0ELSO_0EEEEEENS4_6LayoutINS5_IJSC_SC_SC_EEENS5_IJNSA_ILi0EEEST_ST_EEEEENS5_IJNS4_10UnderscoreESW_SW_EEEEENS4_13SM90_TMA_LOADENS4_14ComposedLayoutINS4_7SwizzleILi3ELi4ELi3EEENS4_18smem_ptr_flag_bitsILi32EEENSR_INS5_IJNSA_ILi8EEENSA_ILi32EEEEEENS5_IJS16_SC_EEEEEEEvNS4_8identityENS4_23SM90_TMA_LOAD_MULTICASTES1A_vS1B_EENS_8epilogue10collective18CollectiveEpilogueINS1E_23Sm100TmaWarpSpecializedILi3ELi2ELi16ELb1ELb0EEEJSG_NS5_IJNSR_ISF_SC_EENSR_IS16_SC_EEEEESH_SI_SH_SI_NS1E_6fusion15FusionCallbacksIS1I_NS1M_17LinearCombinationISH_fSH_fLNS_15FloatRoundStyleE2EEESG_S1L_JEEENS4_5SM1004TMEM4LOAD26SM100_TMEM_LOAD_16dp128b8xESZ_S1A_NS4_17SM75_U32x4_LDSM_NENS4_14SM90_TMA_STOREES1A_NS4_17SM90_U32x4_STSM_NENS4_39AutoVectorizingCopyWithAssumedAlignmentILi128EEEEEEvvEEEEvNT_6ParamsE,@function
        .size           _ZN7cutlass13device_kernelINS_4gemm6kernel13GemmUniversalIN4cute5tupleIJiiiiEEENS1_10collective13CollectiveMmaINS1_35MainloopSm100TmaUmmaWarpSpecializedILi6ELi2ELi4ENS5_IJNS4_1CILi4EEENSA_ILi1EEESC_EEEEENS5_IJNSA_ILi64EEESF_SF_EEENS_10tfloat32_tENS5_IJlSC_lEEESH_SI_NS4_8TiledMMAINS4_8MMA_AtomIJNS4_17SM100_MMA_TF32_SSISH_SH_fLi64ELi64ELNS4_4UMMA5MajorE0ELSN_0ELNSM_7ScaleInE0ELSO_0EEEEEENS4_6LayoutINS5_IJSC_SC_SC_EEENS5_IJNSA_ILi0EEEST_ST_EEEEENS5_IJNS4_10UnderscoreESW_SW_EEEEENS4_13SM90_TMA_LOADENS4_14ComposedLayoutINS4_7SwizzleILi3ELi4ELi3EEENS4_18smem_ptr_flag_bitsILi32EEENSR_INS5_IJNSA_ILi8EEENSA_ILi32EEEEEENS5_IJS16_SC_EEEEEEEvNS4_8identityENS4_23SM90_TMA_LOAD_MULTICASTES1A_vS1B_EENS_8epilogue10collective18CollectiveEpilogueINS1E_23Sm100TmaWarpSpecializedILi3ELi2ELi16ELb1ELb0EEEJSG_NS5_IJNSR_ISF_SC_EENSR_IS16_SC_EEEEESH_SI_SH_SI_NS1E_6fusion15FusionCallbacksIS1I_NS1M_17LinearCombinationISH_fSH_fLNS_15FloatRoundStyleE2EEESG_S1L_JEEENS4_5SM1004TMEM4LOAD26SM100_TMEM_LOAD_16dp128b8xESZ_S1A_NS4_17SM75_U32x4_LDSM_NENS4_14SM90_TMA_STOREES1A_NS4_17SM90_U32x4_STSM_NENS4_39AutoVectorizingCopyWithAssumedAlignmentILi128EEEEEEvvEEEEvNT_6ParamsE,(.L_x_167 - _ZN7cutlass13device_kernelINS_4gemm6kernel13GemmUniversalIN4cute5tupleIJiiiiEEENS1_10collective13CollectiveMmaINS1_35MainloopSm100TmaUmmaWarpSpecializedILi6ELi2ELi4ENS5_IJNS4_1CILi4EEENSA_ILi1EEESC_EEEEENS5_IJNSA_ILi64EEESF_SF_EEENS_10tfloat32_tENS5_IJlSC_lEEESH_SI_NS4_8TiledMMAINS4_8MMA_AtomIJNS4_17SM100_MMA_TF32_SSISH_SH_fLi64ELi64ELNS4_4UMMA5MajorE0ELSN_0ELNSM_7ScaleInE0ELSO_0EEEEEENS4_6LayoutINS5_IJSC_SC_SC_EEENS5_IJNSA_ILi0EEEST_ST_EEEEENS5_IJNS4_10UnderscoreESW_SW_EEEEENS4_13SM90_TMA_LOADENS4_14ComposedLayoutINS4_7SwizzleILi3ELi4ELi3EEENS4_18smem_ptr_flag_bitsILi32EEENSR_INS5_IJNSA_ILi8EEENSA_ILi32EEEEEENS5_IJS16_SC_EEEEEEEvNS4_8identityENS4_23SM90_TMA_LOAD_MULTICASTES1A_vS1B_EENS_8epilogue10collective18CollectiveEpilogueINS1E_23Sm100TmaWarpSpecializedILi3ELi2ELi16ELb1ELb0EEEJSG_NS5_IJNSR_ISF_SC_EENSR_IS16_SC_EEEEESH_SI_SH_SI_NS1E_6fusion15FusionCallbacksIS1I_NS1M_17LinearCombinationISH_fSH_fLNS_15FloatRoundStyleE2EEESG_S1L_JEEENS4_5SM1004TMEM4LOAD26SM100_TMEM_LOAD_16dp128b8xESZ_S1A_NS4_17SM75_U32x4_LDSM_NENS4_14SM90_TMA_STOREES1A_NS4_17SM90_U32x4_STSM_NENS4_39AutoVectorizingCopyWithAssumedAlignmentILi128EEEEEEvvEEEEvNT_6ParamsE)
        .other          _ZN7cutlass13device_kernelINS_4gemm6kernel13GemmUniversalIN4cute5tupleIJiiiiEEENS1_10collective13CollectiveMmaINS1_35MainloopSm100TmaUmmaWarpSpecializedILi6ELi2ELi4ENS5_IJNS4_1CILi4EEENSA_ILi1EEESC_EEEEENS5_IJNSA_ILi64EEESF_SF_EEENS_10tfloat32_tENS5_IJlSC_lEEESH_SI_NS4_8TiledMMAINS4_8MMA_AtomIJNS4_17SM100_MMA_TF32_SSISH_SH_fLi64ELi64ELNS4_4UMMA5MajorE0ELSN_0ELNSM_7ScaleInE0ELSO_0EEEEEENS4_6LayoutINS5_IJSC_SC_SC_EEENS5_IJNSA_ILi0EEEST_ST_EEEEENS5_IJNS4_10UnderscoreESW_SW_EEEEENS4_13SM90_TMA_LOADENS4_14ComposedLayoutINS4_7SwizzleILi3ELi4ELi3EEENS4_18smem_ptr_flag_bitsILi32EEENSR_INS5_IJNSA_ILi8EEENSA_ILi32EEEEEENS5_IJS16_SC_EEEEEEEvNS4_8identityENS4_23SM90_TMA_LOAD_MULTICASTES1A_vS1B_EENS_8epilogue10collective18CollectiveEpilogueINS1E_23Sm100TmaWarpSpecializedILi3ELi2ELi16ELb1ELb0EEEJSG_NS5_IJNSR_ISF_SC_EENSR_IS16_SC_EEEEESH_SI_SH_SI_NS1E_6fusion15FusionCallbacksIS1I_NS1M_17LinearCombinationISH_fSH_fLNS_15FloatRoundStyleE2EEESG_S1L_JEEENS4_5SM1004TMEM4LOAD26SM100_TMEM_LOAD_16dp128b8xESZ_S1A_NS4_17SM75_U32x4_LDSM_NENS4_14SM90_TMA_STOREES1A_NS4_17SM90_U32x4_STSM_NENS4_39AutoVectorizingCopyWithAssumedAlignmentILi128EEEEEEvvEEEEvNT_6ParamsE,@"STO_CUDA_ENTRY STV_DEFAULT"
_ZN7cutlass13device_kernelINS_4gemm6kernel13GemmUniversalIN4cute5tupleIJiiiiEEENS1_10collective13CollectiveMmaINS1_35MainloopSm100TmaUmmaWarpSpecializedILi6ELi2ELi4ENS5_IJNS4_1CILi4EEENSA_ILi1EEESC_EEEEENS5_IJNSA_ILi64EEESF_SF_EEENS_10tfloat32_tENS5_IJlSC_lEEESH_SI_NS4_8TiledMMAINS4_8MMA_AtomIJNS4_17SM100_MMA_TF32_SSISH_SH_fLi64ELi64ELNS4_4UMMA5MajorE0ELSN_0ELNSM_7ScaleInE0ELSO_0EEEEEENS4_6LayoutINS5_IJSC_SC_SC_EEENS5_IJNSA_ILi0EEEST_ST_EEEEENS5_IJNS4_10UnderscoreESW_SW_EEEEENS4_13SM90_TMA_LOADENS4_14ComposedLayoutINS4_7SwizzleILi3ELi4ELi3EEENS4_18smem_ptr_flag_bitsILi32EEENSR_INS5_IJNSA_ILi8EEENSA_ILi32EEEEEENS5_IJS16_SC_EEEEEEEvNS4_8identityENS4_23SM90_TMA_LOAD_MULTICASTES1A_vS1B_EENS_8epilogue10collective18CollectiveEpilogueINS1E_23Sm100TmaWarpSpecializedILi3ELi2ELi16ELb1ELb0EEEJSG_NS5_IJNSR_ISF_SC_EENSR_IS16_SC_EEEEESH_SI_SH_SI_NS1E_6fusion15FusionCallbacksIS1I_NS1M_17LinearCombinationISH_fSH_fLNS_15FloatRoundStyleE2EEESG_S1L_JEEENS4_5SM1004TMEM4LOAD26SM100_TMEM_LOAD_16dp128b8xESZ_S1A_NS4_17SM75_U32x4_LDSM_NENS4_14SM90_TMA_STOREES1A_NS4_17SM90_U32x4_STSM_NENS4_39AutoVectorizingCopyWithAssumedAlignmentILi128EEEEEEvvEEEEvNT_6ParamsE:
[----:B------:R-:W1:Y:S01]  /*0000*/  LDC R1, c[0x0][0x37c] ;  /* 0x0000df00ff017b82 */ /* 0x000e620000000800 */
[----:B------:R-:W2:Y:S01]  /*0010*/  S2R R64, SR_TID.X ;  /* 0x0000000000407919 */ /* 0x000ea20000002100 */
[----:B------:R-:W3:Y:S01]  /*0020*/  LDCU.64 UR8, c[0x0][0x890] ;  /* 0x00011200ff0877ac */ /* 0x000ee20008000a00 */
[----:B------:R-:W-:Y:S02]  /*0030*/  PRMT R53, RZ, 0x7610, R53 ;  /* 0x00007610ff357816 */ /* 0x000fe40000000035 */
[----:B------:R-:W-:Y:S01]  /*0040*/  ELECT P3, URZ, PT ;  /* 0x0000000000ff782f */ /* 0x000fe20003860000 */
[----:B---3--:R-:W-:-:S04]  /*0050*/  UISETP.NE.U32.AND UP0, UPT, UR8, URZ, UPT ;  /* 0x000000ff0800728c */ /* 0x008fc8000bf05070 */
[----:B------:R-:W-:Y:S01]  /*0060*/  UISETP.NE.AND.EX UP0, UPT, UR9, URZ, UPT, UP0 ;  /* 0x000000ff0900728c */ /* 0x000fe2000bf05300 */
[----:B--2---:R-:W-:-:S05]  /*0070*/  SHF.R.U32.HI R54, RZ, 0x5, R64 ;  /* 0x00000005ff367819 */ /* 0x004fca0000011640 */
[----:B------:R-:W2:Y:S02]  /*0080*/  SHFL.IDX PT, R0, R54, RZ, 0x1f ;  /* 0x00001fff36007589 */ /* 0x000ea400000e0000 */
[----:B--2---:R-:W-:Y:S01]  /*0090*/  R2UR UR18, R0 ;  /* 0x00000000001272ca */ /* 0x004fe200000e0000 */
[----:B-1----:R-:W-:-:S14]  /*00a0*/  BRA.U UP0, `(.L_x_0) ;  /* 0x0000000100307547 */ /* 0x002fdc000b800000 */
[----:B------:R-:W1:Y:S02]  /*00b0*/  LDCU.64 UR4, c[0x0][0x888] ;  /* 0x00011100ff0477ac */ /* 0x000e640008000a00 */
[----:B-1----:R-:W-:-:S04]  /*00c0*/  UISETP.NE.U32.AND UP0, UPT, UR4, URZ, UPT ;  /* 0x000000ff0400728c */ /* 0x002fc8000bf05070 */
[----:B------:R-:W-:-:S09]  /*00d0*/  UISETP.NE.AND.EX UP0, UPT, UR5, URZ, UPT, UP0 ;  /* 0x000000ff0500728c */ /* 0x000fd2000bf05300 */
[----:B------:R-:W-:Y:S05]  /*00e0*/  BRA.U !UP0, `(.L_x_1) ;  /* 0x0000000108147547 */ /* 0x000fea000b800000 */
[----:B------:R-:W1:Y:S01]  /*00f0*/  LDC.64 R26, c[0x0][0x888] ;  /* 0x00022200ff1a7b82 */ /* 0x000e620000000a00 */
[----:B------:R-:W1:Y:S02]  /*0100*/  LDCU.64 UR4, c[0x0][0x358] ;  /* 0x00006b00ff0477ac */ /* 0x000e640008000a00 */
[----:B-1----:R1:W5:Y:S01]  /*0110*/  LDG.E R26, desc[UR4][R26.64] ;  /* 0x000000041a1a7981 */ /* 0x002362000c1e1900 */
[----:B------:R-:W-:Y:S01]  /*0120*/  HFMA2 R53, -RZ, RZ, 0, 5.9604644775390625e-08 ;  /* 0x00000001ff357431 */ /* 0x000fe200000001ff */
[----:B------:R-:W-:Y:S05]  /*0130*/  BRA `(.L_x_0) ;  /* 0x00000000000c7947 */ /* 0x000fea0003800000 */
.L_x_1:
[----:B------:R-:W1:Y:S01]  /*0140*/  LDCU UR4, c[0x0][0x880] ;  /* 0x00011000ff0477ac */ /* 0x000e620008000800 */
[----:B------:R-:W-:Y:S01]  /*0150*/  HFMA2 R53, -RZ, RZ, 0, 5.9604644775390625e-08 ;  /* 0x00000001ff357431 */ /* 0x000fe200000001ff */
[----:B-1----:R-:W-:-:S07]  /*0160*/  MOV R26, UR4 ;  /* 0x00000004001a7c02 */ /* 0x002fce0008000f00 */
.L_x_0:
[----:B------:R-:W2:Y:S02]  /*0170*/  LDCU.64 UR4, c[0x0][0x8b0] ;  /* 0x00011600ff0477ac */ /* 0x000ea40008000a00 */
[----:B--2---:R-:W-:-:S04]  /*0180*/  UISETP.NE.U32.AND UP0, UPT, UR4, URZ, UPT ;  /* 0x000000ff0400728c */ /* 0x004fc8000bf05070 */
[----:B------:R-:W-:-:S09]  /*0190*/  UISETP.NE.AND.EX UP0, UPT, UR5, URZ, UPT, UP0 ;  /* 0x000000ff0500728c */ /* 0x000fd2000bf05300 */
[----:B------:R-:W-:Y:S05]  /*01a0*/  BRA.U UP0, `(.L_x_2) ;  /* 0x0000000100287547 */ /* 0x000fea000b800000 */
[----:B------:R-:W2:Y:S02]  /*01b0*/  LDCU.64 UR4, c[0x0][0x8a8] ;  /* 0x00011500ff0477ac */ /* 0x000ea40008000a00 */
[----:B--2---:R-:W-:-:S04]  /*01c0*/  UISETP.NE.U32.AND UP0, UPT, UR4, URZ, UPT ;  /* 0x000000ff0400728c */ /* 0x004fc8000bf05070 */
[----:B------:R-:W-:-:S09]  /*01d0*/  UISETP.NE.AND.EX UP0, UPT, UR5, URZ, UPT, UP0 ;  /* 0x000000ff0500728c */ /* 0x000fd2000bf05300 */
[----:B------:R-:W-:Y:S05]  /*01e0*/  BRA.U !UP0, `(.L_x_3) ;  /* 0x0000000108107547 */ /* 0x000fea000b800000 */
[----:B------:R-:W2:Y:S01]  /*01f0*/  LDC.64 R24, c[0x0][0x8a8] ;  /* 0x00022a00ff187b82 */ /* 0x000ea20000000a00 */
[----:B------:R-:W2:Y:S02]  /*0200*/  LDCU.64 UR4, c[0x0][0x358] ;  /* 0x00006b00ff0477ac */ /* 0x000ea40008000a00 */
[----:B--2---:R2:W5:Y:S01]  /*0210*/  LDG.E R24, desc[UR4][R24.64] ;  /* 0x0000000418187981 */ /* 0x004562000c1e1900 */
[----:B------:R-:W-:Y:S05]  /*0220*/  BRA `(.L_x_2) ;  /* 0x0000000000087947 */ /* 0x000fea0003800000 */
.L_x_3:
[----:B------:R-:W2:Y:S02]  /*0230*/  LDCU UR4, c[0x0][0x8a0] ;  /* 0x00011400ff0477ac */ /* 0x000ea40008000800 */
[----:B--2---:R-:W-:Y:S02]  /*0240*/  MOV R24, UR4 ;  /* 0x0000000400187c02 */ /* 0x004fe40008000f00 */
.L_x_2:
[----:B------:R-:W-:Y:S01]  /*0250*/  IMAD.U32 R0, RZ, RZ, UR18 ;  /* 0x00000012ff007e24 */ /* 0x000fe2000f8e00ff */
[----:B------:R-:W-:Y:S04]  /*0260*/  BSSY.RECONVERGENT B0, `(.L_x_4) ;  /* 0x000000c000007945 */ /* 0x000fe80003800200 */
[C---:B------:R-:W-:Y:S02]  /*0270*/  ISETP.NE.OR P1, PT, R0.reuse, 0x1, !P3 ;  /* 0x000000010000780c */ /* 0x040fe40005f25670 */
[----:B------:R-:W-:-:S11]  /*0280*/  ISETP.NE.OR P0, PT, R0, 0x3, !P3 ;  /* 0x000000030000780c */ /* 0x000fd60005f05670 */
[----:B------:R-:W-:Y:S05]  /*0290*/  @P1 BRA `(.L_x_5) ;  /* 0x0000000000201947 */ /* 0x000fea0003800000 */
[----:B------:R-:W3:Y:S02]  /*02a0*/  LDCU.64 UR4, c[0x0][0x348] ;  /* 0x00006900ff0477ac */ /* 0x000ee40008000a00 */
[----:B---3--:R-:W-:Y:S02]  /*02b0*/  UIADD3 UR6, UP1, UPT, UR4, 0x80, URZ ;  /* 0x0000008004067890 */ /* 0x008fe4000ff3e0ff */
[----:B------:R-:W-:Y:S02]  /*02c0*/  UIADD3 UR4, UP0, UPT, UR4, 0x180, URZ ;  /* 0x0000018004047890 */ /* 0x000fe4000ff1e0ff */
[----:B------:R-:W-:Y:S02]  /*02d0*/  UIADD3.X UR7, UPT, UPT, URZ, UR5, URZ, UP1, !UPT ;  /* 0x00000005ff077290 */ /* 0x000fe40008ffe4ff */
[----:B------:R-:W-:-:S07]  /*02e0*/  UIADD3.X UR5, UPT, UPT, URZ, UR5, URZ, UP0, !UPT ;  /* 0x00000005ff057290 */ /* 0x000fce00087fe4ff */
[----:B------:R3:W-:Y:S02]  /*02f0*/  UTMACCTL.PF [UR6] ;  /* 0x00000000060079b9 */ /* 0x0007e40008040000 */
[----:B------:R3:W-:Y:S02]  /*0300*/  UTMACCTL.PF [UR4] ;  /* 0x00000000040079b9 */ /* 0x0007e40008040000 */
[----:B---3--:R-:W-:Y:S01]  /*0310*/  NOP ;  /* 0x0000000000007918 */ /* 0x008fe20000000000 */
.L_x_5:
[----:B------:R-:W-:Y:S05]  /*0320*/  BSYNC.RECONVERGENT B0 ;  /* 0x0000000000007941 */ /* 0x000fea0003800200 */
.L_x_4:
[----:B------:R-:W-:Y:S04]  /*0330*/  BSSY.RECONVERGENT B0, `(.L_x_6) ;  /* 0x000000a000007945 */ /* 0x000fe80003800200 */
        /* <DEDUP_REMOVED lines=9> */
.L_x_7:
[----:B------:R-:W-:Y:S05]  /*03d0*/  BSYNC.RECONVERGENT B0 ;  /* 0x0000000000007941 */ /* 0x000fea0003800200 */
.L_x_6:
[----:B------:R-:W3:Y:S01]  /*03e0*/  LDCU.64 UR4, c[0x0][0x888] ;  /* 0x00011100ff0477ac */ /* 0x000ee20008000a00 */
[----:B------:R-:W-:Y:S02]  /*03f0*/  UISETP.EQ.U32.AND UP2, UPT, UR8, URZ, UPT ;  /* 0x000000ff0800728c */ /* 0x000fe4000bf42070 */
[----:B------:R-:W-:Y:S02]  /*0400*/  UPLOP3.LUT UP3, UPT, UPT, UPT, UPT, 0x80, 0x8 ;  /* 0x000000000008789c */ /* 0x000fe40003f6f070 */
[----:B---3--:R-:W-:-:S04]  /*0410*/  UISETP.NE.U32.AND UP0, UPT, UR4, URZ, UPT ;  /* 0x000000ff0400728c */ /* 0x008fc8000bf05070 */
[----:B------:R-:W-:-:S04]  /*0420*/  UISETP.NE.AND.EX UP1, UPT, UR5, URZ, UPT, UP0 ;  /* 0x000000ff0500728c */ /* 0x000fc8000bf25300 */
[----:B------:R-:W-:-:S04]  /*0430*/  UISETP.EQ.OR.EX UP4, UPT, UR9, URZ, !UP1, UP2 ;  /* 0x000000ff0900728c */ /* 0x000fc8000cf82720 */
[----:B------:R-:W-:-:S06]  /*0440*/  UP2UR UR4, UPR, URZ, 0x10 ;  /* 0x00000010ff047883 */ /* 0x000fcc0008000000 */
[----:B------:R-:W-:Y:S01]  /*0450*/  MOV R57, UR4 ;  /* 0x0000000400397c02 */ /* 0x000fe20008000f00 */
[----:B------:R-:W-:Y:S06]  /*0460*/  BRA.U !UP4, `(.L_x_8) ;  /* 0x000000010c207547 */ /* 0x000fec000b800000 */
[----:B------:R-:W-:Y:S01]  /*0470*/  UISETP.NE.U32.AND UP2, UPT, UR8, URZ, UPT ;  /* 0x000000ff0800728c */ /* 0x000fe2000bf45070 */
[----:B-----5:R-:W-:Y:S01]  /*0480*/  FSETP.NEU.AND P0, PT, R26, RZ, PT ;  /* 0x000000ff1a00720b */ /* 0x020fe20003f0d000 */
[----:B------:R-:W-:Y:S02]  /*0490*/  USEL UR4, URZ, 0xffffffff, UP1 ;  /* 0xffffffffff047887 */ /* 0x000fe40008800000 */
[----:B------:R-:W-:-:S10]  /*04a0*/  UISETP.NE.AND.EX UP2, UPT, UR9, URZ, UPT, UP2 ;  /* 0x000000ff0900728c */ /* 0x000fd4000bf45320 */
[----:B------:R-:W-:Y:S01]  /*04b0*/  VOTEU.ANY UP0, P0 ;  /* 0x0000000000ff7886 */ /* 0x000fe20000000100 */
[----:B------:R-:W-:-:S04]  /*04c0*/  @!UP2 USEL UR4, URZ, 0xffffffff, UP0 ;  /* 0xffffffffff04a887 */ /* 0x000fc80008000000 */
[----:B------:R-:W-:-:S04]  /*04d0*/  ULOP3.LUT UR4, UR4, 0x1, URZ, 0xc0, !UPT ;  /* 0x0000000104047892 */ /* 0x000fc8000f8ec0ff */
[----:B------:R-:W-:-:S11]  /*04e0*/  UISETP.NE.U32.AND UP3, UPT, UR4, 0x1, UPT ;  /* 0x000000010400788c */ /* 0x000fd6000bf65070 */
.L_x_8:
[----:B------:R-:W3:Y:S01]  /*04f0*/  SHFL.IDX PT, R2, R54, RZ, 0x1f ;  /* 0x00001fff36027589 */ /* 0x000ee200000e0000 */
[----:B------:R-:W-:Y:S01]  /*0500*/  UISETP.NE.AND UP5, UPT, UR18, 0x2, UPT ;  /* 0x000000021200788c */ /* 0x000fe2000bfa5270 */
[----:B---3--:R-:W-:-:S13]  /*0510*/  ISETP.NE.AND P0, PT, R2, RZ, PT ;  /* 0x000000ff0200720c */ /* 0x008fda0003f05270 */
[----:B------:R-:W-:Y:S05]  /*0520*/  @P0 BRA `(.L_x_9) ;  /* 0x0000000000680947 */ /* 0x000fea0003800000 */
[----:B------:R-:W3:Y:S01]  /*0530*/  S2UR UR4, SR_CgaCtaId ;  /* 0x00000000000479c3 */ /* 0x000ee20000008800 */
[----:B------:R-:W-:Y:S01]  /*0540*/  UMOV UR5, 0x400 ;  /* 0x0000040000057882 */ /* 0x000fe20000000000 */
[----:B------:R-:W-:Y:S01]  /*0550*/  UMOV UR8, 0x1 ;  /* 0x0000000100087882 */ /* 0x000fe20000000000 */
[----:B------:R-:W-:Y:S01]  /*0560*/  UMOV UR6, 0x4 ;  /* 0x0000000400067882 */ /* 0x000fe20000000000 */
[----:B------:R-:W-:-:S04]  /*0570*/  UIADD3 UR8, UPT, UPT, -UR8, 0x100000, URZ ;  /* 0x0010000008087890 */ /* 0x000fc8000fffe1ff */
[----:B------:R-:W-:Y:S02]  /*0580*/  USHF.L.U32 UR9, UR8, 0xb, URZ ;  /* 0x0000000b08097899 */ /* 0x000fe400080006ff */
[----:B------:R-:W-:Y:S02]  /*0590*/  USHF.L.U32 UR8, UR8, 0x1, URZ ;  /* 0x0000000108087899 */ /* 0x000fe400080006ff */
[----:B------:R-:W-:-:S04]  /*05a0*/  UIADD3 UR6, UPT, UPT, -UR6, 0x100000, URZ ;  /* 0x0010000006067890 */ /* 0x000fc8000fffe1ff */
[----:B------:R-:W-:Y:S02]  /*05b0*/  USHF.L.U32 UR7, UR6, 0xb, URZ ;  /* 0x0000000b06077899 */ /* 0x000fe400080006ff */
[----:B------:R-:W-:Y:S01]  /*05c0*/  USHF.L.U32 UR6, UR6, 0x1, URZ ;  /* 0x0000000106067899 */ /* 0x000fe200080006ff */
[----:B------:R-:W-:Y:S01]  /*05d0*/  ELECT P0, URZ, PT ;  /* 0x0000000000ff782f */ /* 0x000fe20003800000 */
[----:B---3--:R-:W-:Y:S01]  /*05e0*/  ULEA UR4, UR4, UR5, 0x18 ;  /* 0x0000000504047291 */ /* 0x008fe2000f8ec0ff */
[----:B------:R-:W3:Y:S11]  /*05f0*/  FENCE.VIEW.ASYNC.S ;  /* 0x00000000000073c6 */ /* 0x000ef60000000000 */
[----:B---3--:R3:W4:Y:S01]  /*0600*/  SYNCS.EXCH.64 URZ, [UR4], UR8 ;  /* 0x0000000804ff75b2 */ /* 0x0087220008000100 */
[----:B------:R3:W1:Y:S01]  /*0610*/  SYNCS.EXCH.64 URZ, [UR4+0x30], UR6 ;  /* 0x0000300604ff75b2 */ /* 0x0006620008000100 */
        /* <DEDUP_REMOVED lines=10> */
[----:B------:R-:W-:Y:S01]  /*06c0*/  NOP ;  /* 0x0000000000007918 */ /* 0x000fe20000000000 */
.L_x_9:
[----:B------:R-:W2:Y:S01]  /*06d0*/  SHFL.IDX PT, R2, R54, RZ, 0x1f ;  /* 0x00001fff36027589 */ /* 0x000ea200000e0000 */
[----:B------:R-:W-:Y:S01]  /*06e0*/  NOP ;  /* 0x0000000000007918 */ /* 0x000fe20000000000 */
[----:B--2---:R-:W-:-:S13]  /*06f0*/  ISETP.NE.AND P0, PT, R2, 0x1, PT ;  /* 0x000000010200780c */ /* 0x004fda0003f05270 */
[----:B------:R-:W-:Y:S05]  /*0700*/  @P0 BRA `(.L_x_10) ;  /* 0x0000000000500947 */ /* 0x000fea0003800000 */
[----:B---3--:R-:W2:Y:S01]  /*0710*/  S2UR UR4, SR_CgaCtaId ;  /* 0x00000000000479c3 */ /* 0x008ea20000008800 */
        /* <DEDUP_REMOVED lines=10> */
[----:B--2---:R-:W-:Y:S01]  /*07c0*/  ULEA UR4, UR4, UR5, 0x18 ;  /* 0x0000000504047291 */ /* 0x004fe2000f8ec0ff */
[----:B------:R-:W2:Y:S11]  /*07d0*/  FENCE.VIEW.ASYNC.S ;  /* 0x00000000000073c6 */ /* 0x000eb60000000000 */
[----:B--2---:R2:W3:Y:S01]  /*07e0*/  SYNCS.EXCH.64 URZ, [UR4+0x60], UR8 ;  /* 0x0000600804ff75b2 */ /* 0x0044e20008000100 */
[----:B------:R2:W1:Y:S01]  /*07f0*/  SYNCS.EXCH.64 URZ, [UR4+0x78], UR6 ;  /* 0x0000780604ff75b2 */ /* 0x0004620008000100 */
[----:B------:R2:W1:Y:S01]  /*0800*/  SYNCS.EXCH.64 URZ, [UR4+0x68], UR8 ;  /* 0x0000680804ff75b2 */ /* 0x0004620008000100 */
[----:B------:R2:W1:Y:S01]  /*0810*/  SYNCS.EXCH.64 URZ, [UR4+0x80], UR6 ;  /* 0x0000800604ff75b2 */ /* 0x0004620008000100 */
[----:B------:R2:W1:Y:S01]  /*0820*/  SYNCS.EXCH.64 URZ, [UR4+0x70], UR8 ;  /* 0x0000700804ff75b2 */ /* 0x0004620008000100 */
[----:B------:R2:W1:Y:S01]  /*0830*/  SYNCS.EXCH.64 URZ, [UR4+0x88], UR6 ;  /* 0x0000880604ff75b2 */ /* 0x0004620008000100 */
[----:B------:R-:W-:Y:S01]  /*0840*/  NOP ;  /* 0x0000000000007918 */ /* 0x000fe20000000000 */
.L_x_10:
[----:B------:R-:W4:Y:S01]  /*0850*/  SHFL.IDX PT, R2, R54, RZ, 0x1f ;  /* 0x00001fff36027589 */ /* 0x000f2200000e0000 */
[----:B------:R-:W-:Y:S01]  /*0860*/  NOP ;  /* 0x0000000000007918 */ /* 0x000fe20000000000 */
[----:B----4-:R-:W-:-:S13]  /*0870*/  ISETP.NE.AND P0, PT, R2, 0x3, PT ;  /* 0x000000030200780c */ /* 0x010fda0003f05270 */
[----:B------:R-:W-:Y:S05]  /*0880*/  @P0 BRA `(.L_x_11) ;  /* 0x0000000000300947 */ /* 0x000fea0003800000 */
[----:B--23--:R-:W2:Y:S01]  /*0890*/  S2UR UR4, SR_CgaCtaId ;  /* 0x00000000000479c3 */ /* 0x00cea20000008800 */
[----:B------:R-:W-:Y:S01]  /*08a0*/  UMOV UR6, 0x400 ;  /* 0x0000040000067882 */ /* 0x000fe20000000000 */
[----:B------:R-:W-:Y:S01]  /*08b0*/  UMOV UR5, 0x20 ;  /* 0x0000002000057882 */ /* 0x000fe20000000000 */
[----:B------:R-:W-:Y:S01]  /*08c0*/  ELECT P0, URZ, PT ;  /* 0x0000000000ff782f */ /* 0x000fe20003800000 */
[----:B--2---:R-:W-:Y:S02]  /*08d0*/  ULEA UR6, UR4, UR6, 0x18 ;  /* 0x0000000604067291 */ /* 0x004fe4000f8ec0ff */
[----:B------:R-:W-:-:S04]  /*08e0*/  UIADD3 UR4, UPT, UPT, -UR5, 0x100000, URZ ;  /* 0x0010000005047890 */ /* 0x000fc8000fffe1ff */
[----:B------:R-:W-:Y:S02]  /*08f0*/  USHF.L.U32 UR5, UR4, 0xb, URZ ;  /* 0x0000000b04057899 */ /* 0x000fe400080006ff */
[----:B------:R-:W-:Y:S01]  /*0900*/  USHF.L.U32 UR4, UR4, 0x1, URZ ;  /* 0x0000000104047899 */ /* 0x000fe200080006ff */
[----:B------:R-:W2:Y:S11]  /*0910*/  FENCE.VIEW.ASYNC.S ;  /* 0x00000000000073c6 */ /* 0x000eb60000000000 */
[----:B--2---:R4:W2:Y:S01]  /*0920*/  SYNCS.EXCH.64 URZ, [UR6+0x90], UR4 ;  /* 0x0000900406ff75b2 */ /* 0x0048a20008000100 */
[----:B------:R4:W3:Y:S02]  /*0930*/  SYNCS.EXCH.64 URZ, [UR6+0x98], UR4 ;  /* 0x0000980406ff75b2 */ /* 0x0008e40008000100 */
[----:B----4-:R-:W-:Y:S01]  /*0940*/  NOP ;  /* 0x0000000000007918 */ /* 0x010fe20000000000 */
.L_x_11:
[----:B------:R-:W4:Y:S01]  /*0950*/  SHFL.IDX PT, R2, R54, RZ, 0x1f ;  /* 0x00001fff36027589 */ /* 0x000f2200000e0000 */
[----:B------:R-:W-:Y:S01]  /*0960*/  NOP ;  /* 0x0000000000007918 */ /* 0x000fe20000000000 */
[----:B----4-:R-:W-:-:S13]  /*0970*/  ISETP.NE.AND P0, PT, R2, 0x4, PT ;  /* 0x000000040200780c */ /* 0x010fda0003f05270 */
[----:B------:R-:W-:Y:S05]  /*0980*/  @P0 BRA `(.L_x_12) ;  /* 0x00000000004c0947 */ /* 0x000fea0003800000 */
[----:B--23--:R-:W2:Y:S01]  /*0990*/  S2UR UR6, SR_CgaCtaId ;  /* 0x00000000000679c3 */ /* 0x00cea20000008800 */
[----:B------:R-:W-:Y:S01]  /*09a0*/  UMOV UR4, 0x3a0 ;  /* 0x000003a000047882 */ /* 0x000fe20000000000 */
[----:B------:R-:W-:Y:S01]  /*09b0*/  UMOV UR5, 0x400 ;  /* 0x0000040000057882 */ /* 0x000fe20000000000 */
[----:B------:R-:W-:Y:S01]  /*09c0*/  USEL UR4, UR4, 0x320, UP3 ;  /* 0x0000032004047887 */ /* 0x000fe20009800000 */
[----:B------:R-:W-:Y:S01]  /*09d0*/  UMOV UR8, 0x1 ;  /* 0x0000000100087882 */ /* 0x000fe20000000000 */
[----:B------:R-:W-:Y:S01]  /*09e0*/  ELECT P0, URZ, PT ;  /* 0x0000000000ff782f */ /* 0x000fe20003800000 */
[----:B------:R-:W-:-:S04]  /*09f0*/  UIADD3 UR8, UPT, UPT, -UR8, 0x100000, URZ ;  /* 0x0010000008087890 */ /* 0x000fc8000fffe1ff */
[----:B------:R-:W-:Y:S02]  /*0a00*/  USHF.L.U32 UR9, UR8, 0xb, URZ ;  /* 0x0000000b08097899 */ /* 0x000fe400080006ff */
[----:B------:R-:W-:Y:S02]  /*0a10*/  USHF.L.U32 UR8, UR8, 0x1, URZ ;  /* 0x0000000108087899 */ /* 0x000fe400080006ff */
[----:B--2---:R-:W-:Y:S02]  /*0a20*/  ULEA UR6, UR6, UR5, 0x18 ;  /* 0x0000000506067291 */ /* 0x004fe4000f8ec0ff */
[----:B------:R-:W-:-:S04]  /*0a30*/  UIADD3 UR4, UPT, UPT, -UR4, 0x100000, URZ ;  /* 0x0010000004047890 */ /* 0x000fc8000fffe1ff */
[----:B------:R-:W-:Y:S02]  /*0a40*/  USHF.L.U32 UR5, UR4, 0xb, URZ ;  /* 0x0000000b04057899 */ /* 0x000fe400080006ff */
[----:B------:R-:W-:Y:S01]  /*0a50*/  USHF.L.U32 UR4, UR4, 0x1, URZ ;  /* 0x0000000104047899 */ /* 0x000fe200080006ff */
[----:B------:R-:W2:Y:S03]  /*0a60*/  FENCE.VIEW.ASYNC.S ;  /* 0x00000000000073c6 */ /* 0x000ea60000000000 */
[----:B--2---:R4:W2:Y:S08]  /*0a70*/  SYNCS.EXCH.64 URZ, [UR6+0xa0], UR8 ;  /* 0x0000a00806ff75b2 */ /* 0x0048b00008000100 */
[----:B------:R4:W3:Y:S01]  /*0a80*/  SYNCS.EXCH.64 URZ, [UR6+0xb0], UR4 ;  /* 0x0000b00406ff75b2 */ /* 0x0008e20008000100 */
[----:B------:R4:W1:Y:S01]  /*0a90*/  SYNCS.EXCH.64 URZ, [UR6+0xa8], UR8 ;  /* 0x0000a80806ff75b2 */ /* 0x0008620008000100 */
[----:B------:R4:W1:Y:S02]  /*0aa0*/  SYNCS.EXCH.64 URZ, [UR6+0xb8], UR4 ;  /* 0x0000b80406ff75b2 */ /* 0x0008640008000100 */
[----:B----4-:R-:W-:Y:S01]  /*0ab0*/  NOP ;  /* 0x0000000000007918 */ /* 0x010fe20000000000 */
.L_x_12:
[----:B------:R-:W4:Y:S01]  /*0ac0*/  SHFL.IDX PT, R2, R54, RZ, 0x1f ;  /* 0x00001fff36027589 */ /* 0x000f2200000e0000 */
[----:B------:R-:W-:Y:S01]  /*0ad0*/  NOP ;  /* 0x0000000000007918 */ /* 0x000fe20000000000 */
[----:B----4-:R-:W-:-:S13]  /*0ae0*/  ISETP.NE.AND P0, PT, R2, 0x5, PT ;  /* 0x000000050200780c */ /* 0x010fda0003f05270 */
[----:B------:R-:W-:Y:S05]  /*0af0*/  @P0 BRA `(.L_x_13) ;  /* 0x0000000000580947 */ /* 0x000fea0003800000 */
[----:B--23--:R-:W2:Y:S01]  /*0b00*/  S2UR UR4, SR_CgaCtaId ;  /* 0x00000000000479c3 */ /* 0x00cea20000008800 */
        /* <DEDUP_REMOVED lines=12> */
[----:B--2---:R4:W2:Y:S01]  /*0bd0*/  SYNCS.EXCH.64 URZ, [UR4+0xc0], UR8 ;  /* 0x0000c00804ff75b2 */ /* 0x0048a20008000100 */
[----:B------:R4:W3:Y:S01]  /*0be0*/  SYNCS.EXCH.64 URZ, [UR4+0xe0], UR6 ;  /* 0x0000e00604ff75b2 */ /* 0x0008e20008000100 */
[----:B------:R4:W1:Y:S01]  /*0bf0*/  SYNCS.EXCH.64 URZ, [UR4+0xc8], UR8 ;  /* 0x0000c80804ff75b2 */ /* 0x0008620008000100 */
[----:B------:R4:W1:Y:S01]  /*0c00*/  SYNCS.EXCH.64 URZ, [UR4+0xe8], UR6 ;  /* 0x0000e80604ff75b2 */ /* 0x0008620008000100 */
[----:B------:R4:W1:Y:S01]  /*0c10*/  SYNCS.EXCH.64 URZ, [UR4+0xd0], UR8 ;  /* 0x0000d00804ff75b2 */ /* 0x0008620008000100 */
[----:B------:R4:W1:Y:S01]  /*0c20*/  SYNCS.EXCH.64 URZ, [UR4+0xf0], UR6 ;  /* 0x0000f00604ff75b2 */ /* 0x0008620008000100 */
[----:B------:R4:W1:Y:S01]  /*0c30*/  SYNCS.EXCH.64 URZ, [UR4+0xd8], UR8 ;  /* 0x0000d80804ff75b2 */ /* 0x0008620008000100 */
[----:B------:R4:W1:Y:S02]  /*0c40*/  SYNCS.EXCH.64 URZ, [UR4+0xf8], UR6 ;  /* 0x0000f80604ff75b2 */ /* 0x0008640008000100 */
[----:B----4-:R-:W-:Y:S01]  /*0c50*/  NOP ;  /* 0x0000000000007918 */ /* 0x010fe20000000000 */
.L_x_13:
[----:B------:R-:W4:Y:S01]  /*0c60*/  SHFL.IDX PT, R2, R54, RZ, 0x1f ;  /* 0x00001fff36027589 */ /* 0x000f2200000e0000 */
[----:B------:R-:W1:Y:S01]  /*0c70*/  S2UR UR54, SR_CgaCtaId ;  /* 0x00000000003679c3 */ /* 0x000e620000008800 */
[----:B------:R-:W-:Y:S01]  /*0c80*/  NOP ;  /* 0x0000000000007918 */ /* 0x000fe20000000000 */
[----:B----4-:R-:W-:-:S13]  /*0c90*/  ISETP.NE.AND P0, PT, R2, 0x3, PT ;  /* 0x000000030200780c */ /* 0x010fda0003f05270 */
[----:B-1----:R-:W-:Y:S05]  /*0ca0*/  @P0 BRA `(.L_x_14) ;  /* 0x0000000000340947 */ /* 0x002fea0003800000 */
[----:B--23--:R-:W-:Y:S01]  /*0cb0*/  UMOV UR4, 0x400 ;  /* 0x0000040000047882 */ /* 0x00cfe20000000000 */
[----:B------:R-:W-:Y:S01]  /*0cc0*/  UMOV UR6, 0x20 ;  /* 0x0000002000067882 */ /* 0x000fe20000000000 */
[----:B------:R-:W-:Y:S02]  /*0cd0*/  ULEA UR4, UR54, UR4, 0x18 ;  /* 0x0000000436047291 */ /* 0x000fe4000f8ec0ff */
[----:B------:R-:W-:-:S04]  /*0ce0*/  UIADD3 UR6, UPT, UPT, -UR6, 0x100000, URZ ;  /* 0x0010000006067890 */ /* 0x000fc8000fffe1ff */
[----:B------:R-:W-:Y:S02]  /*0cf0*/  USHF.L.U32 UR7, UR6, 0xb, URZ ;  /* 0x0000000b06077899 */ /* 0x000fe400080006ff */
[----:B------:R-:W-:Y:S01]  /*0d00*/  USHF.L.U32 UR6, UR6, 0x1, URZ ;  /* 0x0000000106067899 */ /* 0x000fe200080006ff */
[----:B------:R-:W-:Y:S01]  /*0d10*/  ELECT P0, URZ, PT ;  /* 0x0000000000ff782f */ /* 0x000fe20003800000 */
[----:B------:R-:W1:Y:S10]  /*0d20*/  FENCE.VIEW.ASYNC.S ;  /* 0x00000000000073c6 */ /* 0x000e740000000000 */
[----:B-1----:R1:W4:Y:S01]  /*0d30*/  SYNCS.EXCH.64 URZ, [UR4+0x100], UR6 ;  /* 0x0001000604ff75b2 */ /* 0x0023220008000100 */
[----:B------:R1:W2:Y:S01]  /*0d40*/  SYNCS.EXCH.64 URZ, [UR4+0x110], UR6 ;  /* 0x0001100604ff75b2 */ /* 0x0002a20008000100 */
[----:B------:R1:W3:Y:S01]  /*0d50*/  SYNCS.EXCH.64 URZ, [UR4+0x108], UR6 ;  /* 0x0001080604ff75b2 */ /* 0x0002e20008000100 */
[----:B------:R1:W1:Y:S01]  /*0d60*/  SYNCS.EXCH.64 URZ, [UR4+0x118], UR6 ;  /* 0x0001180604ff75b2 */ /* 0x0002620008000100 */
[----:B------:R-:W-:Y:S01]  /*0d70*/  NOP ;  /* 0x0000000000007918 */ /* 0x000fe20000000000 */
.L_x_14:
[----:B-123--:R-:W1:Y:S01]  /*0d80*/  LDCU UR4, c[0x0][0x36c] ;  /* 0x00006d80ff0477ac */ /* 0x00ee620008000800 */
[----:B------:R-:W-:Y:S01]  /*0d90*/  ISETP.NE.OR P3, PT, R0, 0x2, !P3 ;  /* 0x000000020000780c */ /* 0x000fe20005f65670 */
[----:B------:R-:W-:Y:S01]  /*0da0*/  NOP ;  /* 0x0000000000007918 */ /* 0x000fe20000000000 */
[----:B------:R-:W-:Y:S01]  /*0db0*/  LOP3.LUT R0, R64, 0x1f, RZ, 0xc0, !PT ;  /* 0x0000001f40007812 */ /* 0x000fe200078ec0ff */
[----:B------:R-:W-:Y:S02]  /*0dc0*/  UISETP.NE.AND UP4, UPT, UR18, URZ, UPT ;  /* 0x000000ff1200728c */ /* 0x000fe4000bf85270 */
[----:B-1----:R-:W-:-:S09]  /*0dd0*/  UISETP.EQ.U32.AND UP6, UPT, UR4, 0x1, UPT ;  /* 0x000000010400788c */ /* 0x002fd2000bfc2070 */
[----:B------:R-:W-:Y:S05]  /*0de0*/  BRA.U !UP6, `(.L_x_15) ;  /* 0x000000010e087547 */ /* 0x000fea000b800000 */
[----:B----4-:R-:W-:Y:S01]  /*0df0*/  UCGABAR_ARV ;  /* 0x00000000000079c7 */ /* 0x010fe20008000000 */
[----:B------:R-:W-:Y:S05]  /*0e00*/  BRA `(.L_x_16) ;  /* 0x0000000000047947 */ /* 0x000fea0003800000 */
.L_x_15:
[----:B----4-:R-:W-:Y:S01]  /*0e10*/  NOP ;  /* 0x0000000000007918 */ /* 0x010fe20000000000 */
.L_x_16:
[----:B------:R-:W1:Y:S01]  /*0e20*/  S2UR UR26, SR_CTAID.X ;  /* 0x00000000001a79c3 */ /* 0x000e620000002500 */
[----:B------:R-:W-:-:S05]  /*0e30*/  CS2R.32 R56, SR_CgaSize ;  /* 0x0000000000387805 */ /* 0x000fca0000008a00 */
[----:B------:R-:W-:-:S05]  /*0e40*/  IMAD R56, R56, -0xa0, RZ ;  /* 0xffffff6038387824 */ /* 0x000fca00078e02ff */
[----:B------:R-:W-:-:S14]  /*0e50*/  R2UR UR5, R56 ;  /* 0x00000000380572ca */ /* 0x000fdc00000e0000 */
[----:B------:R-:W2:Y:S01]  /*0e60*/  LDCU UR5, c[0x0][UR5+0x2b0] ;  /* 0x00005600050577ac */ /* 0x000ea20008000800 */
[----:B------:R-:W-:-:S05]  /*0e70*/  CS2R.32 R56, SR_CgaSize ;  /* 0x0000000000387805 */ /* 0x000fca0000008a00 */
[----:B------:R-:W-:-:S05]  /*0e80*/  IMAD R56, R56, -0xa0, RZ ;  /* 0xffffff6038387824 */ /* 0x000fca00078e02ff */
[----:B------:R-:W-:-:S14]  /*0e90*/  R2UR UR4, R56 ;  /* 0x00000000380472ca */ /* 0x000fdc00000e0000 */
[----:B------:R-:W3:Y:S01]  /*0ea0*/  LDCU UR4, c[0x0][UR4+0x2b4] ;  /* 0x00005680040477ac */ /* 0x000ee20008000800 */
[----:B------:R-:W4:Y:S01]  /*0eb0*/  S2UR UR27, SR_CTAID.Y ;  /* 0x00000000001b79c3 */ /* 0x000f220000002600 */
[----:B------:R-:W-:-:S05]  /*0ec0*/  CS2R.32 R56, SR_CgaSize ;  /* 0x0000000000387805 */ /* 0x000fca0000008a00 */
[----:B------:R-:W-:-:S05]  /*0ed0*/  IMAD R56, R56, -0xa0, RZ ;  /* 0xffffff6038387824 */ /* 0x000fca00078e02ff */
[----:B------:R-:W-:-:S14]  /*0ee0*/  R2UR UR6, R56 ;  /* 0x00000000380672ca */ /* 0x000fdc00000e0000 */
[----:B------:R-:W3:Y:S01]  /*0ef0*/  LDCU UR6, c[0x0][UR6+0x2a0] ;  /* 0x00005400060677ac */ /* 0x000ee20008000800 */
[----:B------:R-:W-:-:S05]  /*0f00*/  CS2R.32 R56, SR_CgaSize ;  /* 0x0000000000387805 */ /* 0x000fca0000008a00 */
[----:B------:R-:W-:-:S05]  /*0f10*/  IMAD R56, R56, -0xa0, RZ ;  /* 0xffffff6038387824 */ /* 0x000fca00078e02ff */
[----:B------:R-:W-:-:S14]  /*0f20*/  R2UR UR7, R56 ;  /* 0x00000000380772ca */ /* 0x000fdc00000e0000 */
[----:B------:R-:W3:Y:S01]  /*0f30*/  LDCU UR7, c[0x0][UR7+0x2a4] ;  /* 0x00005480070777ac */ /* 0x000ee20008000800 */
[----:B------:R-:W-:Y:S01]  /*0f40*/  USHF.L.U32 UR23, UR54, 0x9, URZ ;  /* 0x0000000936177899 */ /* 0x000fe200080006ff */
[----:B------:R-:W3:Y:S01]  /*0f50*/  LDCU UR19, c[0x0][0xb24] ;  /* 0x00016480ff1377ac */ /* 0x000ee20008000800 */
[----:B------:R-:W3:Y:S01]  /*0f60*/  LDCU UR42, c[0x0][0xb24] ;  /* 0x00016480ff2a77ac */ /* 0x000ee20008000800 */
[----:B-1----:R-:W-:Y:S01]  /*0f70*/  I2FP.F32.U32 R3, UR26 ;  /* 0x0000001a00037c45 */ /* 0x002fe20008201000 */
[----:B------:R-:W1:Y:S04]  /*0f80*/  LDCU UR22, c[0x0][0xb30] ;  /* 0x00016600ff1677ac */ /* 0x000e680008000800 */
[----:B--2---:R-:W-:Y:S01]  /*0f90*/  FMUL R3, R3, UR5 ;  /* 0x0000000503037c20 */ /* 0x004fe20008400000 */
[----:B------:R-:W-:Y:S01]  /*0fa0*/  ULOP3.LUT UR23, UR23, 0x600, URZ, 0xc0, !UPT ;  /* 0x0000060017177892 */ /* 0x000fe2000f8ec0ff */
[----:B----4-:R-:W-:-:S04]  /*0fb0*/  I2FP.F32.U32 R2, UR27 ;  /* 0x0000001b00027c45 */ /* 0x010fc80008201000 */
[----:B------:R-:W2:Y:S01]  /*0fc0*/  F2I.U32.TRUNC.NTZ R3, R3 ;  /* 0x0000000300037305 */ /* 0x000ea2000020f000 */
[----:B---3--:R-:W-:-:S07]  /*0fd0*/  FMUL R2, R2, UR4 ;  /* 0x0000000402027c20 */ /* 0x008fce0008400000 */
[----:B------:R-:W3:Y:S01]  /*0fe0*/  F2I.U32.TRUNC.NTZ R2, R2 ;  /* 0x0000000200027305 */ /* 0x000ee2000020f000 */
[----:B--2---:R-:W-:Y:S02]  /*0ff0*/  R2UR UR5, R3 ;  /* 0x00000000030572ca */ /* 0x004fe400000e0000 */
[----:B---3--:R-:W-:Y:S02]  /*1000*/  R2UR UR4, R2 ;  /* 0x00000000020472ca */ /* 0x008fe400000e0000 */
[----:B------:R-:W-:-:S09]  /*1010*/  PRMT R2, RZ, 0x7610, R2 ;  /* 0x00007610ff027816 */ /* 0x000fd20000000002 */
[----:B------:R-:W-:-:S04]  /*1020*/  UIADD3 UR5, UPT, UPT, -UR5, URZ, URZ ;  /* 0x000000ff05057290 */ /* 0x000fc8000fffe1ff */
[----:B------:R-:W-:Y:S02]  /*1030*/  UIMAD UR5, UR6, UR5, UR26 ;  /* 0x00000005060572a4 */ /* 0x000fe4000f8e021a */
[----:B------:R-:W-:-:S04]  /*1040*/  UIADD3 UR4, UPT, UPT, -UR4, URZ, URZ ;  /* 0x000000ff04047290 */ /* 0x000fc8000fffe1ff */
[----:B------:R-:W-:Y:S01]  /*1050*/  IMAD.U32 R56, RZ, RZ, UR5 ;  /* 0x00000005ff387e24 */ /* 0x000fe2000f8e00ff */
[----:B------:R-:W-:-:S06]  /*1060*/  UIMAD UR4, UR7, UR4, UR27 ;  /* 0x00000004070472a4 */ /* 0x000fcc000f8e021b */
[----:B------:R-:W-:Y:S01]  /*1070*/  IMAD.U32 R55, RZ, RZ, UR4 ;  /* 0x00000004ff377e24 */ /* 0x000fe2000f8e00ff */
[----:B-1----:R-:W-:Y:S06]  /*1080*/  BRA.U UP4, `(.L_x_17) ;  /* 0x0000000104487547 */ /* 0x002fec000b800000 */
[----:B------:R-:W-:Y:S02]  /*1090*/  R2UR UR4, R55 ;  /* 0x00000000370472ca */ /* 0x000fe400000e0000 */
[----:B------:R-:W-:-:S11]  /*10a0*/  R2UR UR8, R56 ;  /* 0x00000000380872ca */ /* 0x000fd600000e0000 */
[----:B------:R-:W-:Y:S02]  /*10b0*/  UISETP.NE.AND UP0, UPT, UR4, URZ, UPT ;  /* 0x000000ff0400728c */ /* 0x000fe4000bf05270 */
[----:B------:R-:W-:Y:S02]  /*10c0*/  UISETP.NE.AND UP2, UPT, UR8, 0x1, UPT ;  /* 0x000000010800788c */ /* 0x000fe4000bf45270 */
[----:B------:R-:W-:-:S04]  /*10d0*/  UISETP.EQ.OR UP0, UPT, UR8, URZ, !UP0 ;  /* 0x000000ff0800728c */ /* 0x000fc8000c702670 */
[----:B------:R-:W-:Y:S02]  /*10e0*/  USEL UR7, URZ, 0x1, !UP0 ;  /* 0x00000001ff077887 */ /* 0x000fe4000c000000 */
[----:B------:R-:W-:-:S04]  /*10f0*/  UISETP.NE.AND UP0, UPT, UR4, URZ, UPT ;  /* 0x000000ff0400728c */ /* 0x000fc8000bf05270 */
[----:B------:R-:W-:-:S04]  /*1100*/  USEL UR4, URZ, 0x2, UP0 ;  /* 0x00000002ff047887 */ /* 0x000fc80008000000 */
[----:B------:R-:W-:Y:S02]  /*1110*/  USEL UR6, UR4, 0x2, UP2 ;  /* 0x0000000204067887 */ /* 0x000fe40009000000 */
[----:B------:R-:W-:Y:S02]  /*1120*/  USEL UR4, URZ, 0x4, UP0 ;  /* 0x00000004ff047887 */ /* 0x000fe40008000000 */
[----:B------:R-:W-:-:S04]  /*1130*/  UISETP.NE.AND UP2, UPT, UR8, 0x2, UPT ;  /* 0x000000020800788c */ /* 0x000fc8000bf45270 */
[----:B------:R-:W-:Y:S02]  /*1140*/  USEL UR5, UR4, 0x4, UP2 ;  /* 0x0000000404057887 */ /* 0x000fe40009000000 */
[----:B------:R-:W-:Y:S02]  /*1150*/  USEL UR4, URZ, 0x8, UP0 ;  /* 0x00000008ff047887 */ /* 0x000fe40008000000 */
[----:B------:R-:W-:Y:S02]  /*1160*/  UISETP.NE.AND UP0, UPT, UR8, 0x3, UPT ;  /* 0x000000030800788c */ /* 0x000fe4000bf05270 */
[----:B------:R-:W-:Y:S02]  /*1170*/  UIADD3 UR5, UPT, UPT, UR5, UR6, UR7 ;  /* 0x0000000605057290 */ /* 0x000fe4000fffe007 */
[----:B------:R-:W-:-:S04]  /*1180*/  USEL UR4, UR4, 0x8, UP0 ;  /* 0x0000000804047887 */ /* 0x000fc80008000000 */
[----:B------:R-:W-:-:S06]  /*1190*/  UIADD3 UR4, UPT, UPT, UR5, UR4, URZ ;  /* 0x0000000405047290 */ /* 0x000fcc000fffe0ff */
[----:B------:R-:W-:-:S07]  /*11a0*/  IMAD.U32 R2, RZ, RZ, UR4 ;  /* 0x00000004ff027e24 */ /* 0x000fce000f8e00ff */
.L_x_17:
[----:B------:R-:W1:Y:S01]  /*11b0*/  S2UR UR36, SR_CTAID.Z ;  /* 0x00000000002479c3 */ /* 0x000e620000002700 */
[----:B------:R-:W-:-:S09]  /*11c0*/  UISETP.GE.AND UP0, UPT, UR19, 0x1, UPT ;  /* 0x000000011300788c */ /* 0x000fd2000bf06270 */
[----:B------:R-:W-:Y:S05]  /*11d0*/  BRA.U !UP0, `(.L_x_18) ;  /* 0x0000000108d07547 */ /* 0x000fea000b800000 */
[----:B------:R-:W2:Y:S01]  /*11e0*/  LDCU UR20, c[0x0][0xb0c] ;  /* 0x00016180ff1477ac */ /* 0x000ea20008000800 */
[----:B------:R-:W3:Y:S01]  /*11f0*/  LDCU.128 UR12, c[0x0][0xb10] ;  /* 0x00016200ff0c77ac */ /* 0x000ee20008000c00 */
[----:B------:R-:W4:Y:S01]  /*1200*/  LDCU UR6, c[0x0][0x370] ;  /* 0x00006e00ff0677ac */ /* 0x000f220008000800 */
[----:B------:R-:W1:Y:S01]  /*1210*/  LDCU UR7, c[0x0][0x374] ;  /* 0x00006e80ff0777ac */ /* 0x000e620008000800 */
[----:B------:R-:W1:Y:S01]  /*1220*/  LDCU UR21, c[0x0][0xb20] ;  /* 0x00016400ff1577ac */ /* 0x000e620008000800 */
[----:B--2---:R-:W-:Y:S02]  /*1230*/  UISETP.NE.AND UP0, UPT, UR20, 0x1, UPT ;  /* 0x000000011400788c */ /* 0x004fe4000bf05270 */
[----:B---3--:R-:W-:Y:S01]  /*1240*/  UIMAD.WIDE.U32 UR4, UR26, UR12, URZ ;  /* 0x0000000c1a0472a5 */ /* 0x008fe2000f8e00ff */
[----:B------:R-:W2:Y:S01]  /*1250*/  LDCU.64 UR8, c[0x0][0xb28] ;  /* 0x00016500ff0877ac */ /* 0x000ea20008000a00 */
[----:B----4-:R-:W-:Y:S02]  /*1260*/  UIMAD.WIDE.U32 UR10, UR6, UR12, URZ ;  /* 0x0000000c060a72a5 */ /* 0x010fe4000f8e00ff */
[----:B------:R-:W-:-:S02]  /*1270*/  USHF.R.U32.HI UR5, URZ, UR13, UR5 ;  /* 0x0000000dff057299 */ /* 0x000fc40008011605 */
[----:B------:R-:W-:Y:S02]  /*1280*/  UISETP.NE.AND UP2, UPT, UR19, 0x1, UPT ;  /* 0x000000011300788c */ /* 0x000fe4000bf45270 */
[----:B------:R-:W-:Y:S01]  /*1290*/  USEL UR5, UR26, UR5, !UP0 ;  /* 0x000000051a057287 */ /* 0x000fe2000c000000 */
[----:B------:R-:W-:Y:S01]  /*12a0*/  UMOV UR10, UR11 ;  /* 0x0000000b000a7c82 */ /* 0x000fe20008000000 */
[----:B------:R-:W-:Y:S02]  /*12b0*/  UIMAD.WIDE.U32 UR16, UR27, UR15, URZ ;  /* 0x0000000f1b1072a5 */ /* 0x000fe4000f8e00ff */
[----:B------:R-:W-:Y:S02]  /*12c0*/  @UP0 USHF.R.U32.HI UR6, URZ, UR13, UR10 ;  /* 0x0000000dff060299 */ /* 0x000fe4000801160a */
[----:B------:R-:W-:Y:S02]  /*12d0*/  UISETP.NE.AND UP0, UPT, UR14, 0x1, UPT ;  /* 0x000000010e00788c */ /* 0x000fe4000bf05270 */
[----:B-1----:R-:W-:-:S02]  /*12e0*/  UIMAD.WIDE.U32 UR10, UR7, UR15, URZ ;  /* 0x0000000f070a72a5 */ /* 0x002fc4000f8e00ff */
[----:B--2---:R-:W-:Y:S01]  /*12f0*/  UIMAD.WIDE.U32 UR12, UR6, UR8, URZ ;  /* 0x00000008060c72a5 */ /* 0x004fe2000f8e00ff */
[----:B------:R-:W-:Y:S02]  /*1300*/  UMOV UR4, UR17 ;  /* 0x0000001100047c82 */ /* 0x000fe40008000000 */
[----:B------:R-:W-:Y:S02]  /*1310*/  USHF.R.U32.HI UR4, URZ, UR21, UR4 ;  /* 0x00000015ff047299 */ /* 0x000fe40008011604 */
[----:B------:R-:W-:Y:S02]  /*1320*/  UMOV UR10, UR11 ;  /* 0x0000000b000a7c82 */ /* 0x000fe40008000000 */
[----:B------:R-:W-:Y:S01]  /*1330*/  UMOV UR12, UR13 ;  /* 0x0000000d000c7c82 */ /* 0x000fe20008000000 */
[----:B------:R-:W-:Y:S02]  /*1340*/  @UP0 USHF.R.U32.HI UR7, URZ, UR21, UR10 ;  /* 0x00000015ff070299 */ /* 0x000fe4000801160a */
[----:B------:R-:W-:-:S02]  /*1350*/  USEL UR4, UR27, UR4, !UP0 ;  /* 0x000000041b047287 */ /* 0x000fc4000c000000 */
[----:B------:R-:W-:Y:S02]  /*1360*/  UIMAD.WIDE.U32 UR10, UR7, UR8, URZ ;  /* 0x00000008070a72a5 */ /* 0x000fe4000f8e00ff */
[----:B------:R-:W-:Y:S02]  /*1370*/  @UP2 USHF.R.U32.HI UR6, URZ, UR9, UR12 ;  /* 0x00000009ff062299 */ /* 0x000fe4000801160c */
[----:B------:R-:W-:-:S03]  /*1380*/  UIMAD.WIDE.U32 UR12, UR4, UR8, URZ ;  /* 0x00000008040c72a5 */ /* 0x000fc6000f8e00ff */
[----:B------:R-:W-:Y:S02]  /*1390*/  UMOV UR10, UR11 ;  /* 0x0000000b000a7c82 */ /* 0x000fe40008000000 */
[----:B------:R-:W-:Y:S02]  /*13a0*/  @UP2 USHF.R.U32.HI UR7, URZ, UR9, UR10 ;  /* 0x00000009ff072299 */ /* 0x000fe4000801160a */
[----:B------:R-:W-:Y:S02]  /*13b0*/  UIMAD UR10, UR6, UR19, URZ ;  /* 0x00000013060a72a4 */ /* 0x000fe4000f8e02ff */
[----:B------:R-:W-:-:S04]  /*13c0*/  UIMAD UR7, UR7, UR19, URZ ;  /* 0x00000013070772a4 */ /* 0x000fc8000f8e02ff */
[----:B------:R-:W-:-:S03]  /*13d0*/  UISETP.GE.AND UP0, UPT, UR4, UR7, UPT ;  /* 0x000000070400728c */ /* 0x000fc6000bf06270 */
[----:B------:R-:W-:Y:S01]  /*13e0*/  UMOV UR7, UR13 ;  /* 0x0000000d00077c82 */ /* 0x000fe20008000000 */
[----:B------:R-:W-:Y:S02]  /*13f0*/  UISETP.GE.OR UP0, UPT, UR5, UR10, UP0 ;  /* 0x0000000a0500728c */ /* 0x000fe40008706670 */
[----:B------:R-:W-:Y:S02]  /*1400*/  UIMAD.WIDE.U32 UR10, UR5, UR8, URZ ;  /* 0x00000008050a72a5 */ /* 0x000fe4000f8e00ff */
[----:B------:R-:W-:Y:S02]  /*1410*/  USHF.R.U32.HI UR7, URZ, UR9, UR7 ;  /* 0x00000009ff077299 */ /* 0x000fe40008011607 */
[----:B------:R-:W-:Y:S02]  /*1420*/  UIADD3 UR10, UPT, UPT, -UR4, URZ, URZ ;  /* 0x000000ff040a7290 */ /* 0x000fe4000fffe1ff */
[----:B------:R-:W-:Y:S02]  /*1430*/  USEL UR7, UR4, UR7, !UP2 ;  /* 0x0000000704077287 */ /* 0x000fe4000d000000 */
[----:B------:R-:W-:Y:S01]  /*1440*/  UIMAD UR10, UR14, UR10, UR27 ;  /* 0x0000000a0e0a72a4 */ /* 0x000fe2000f8e021b */
[----:B------:R-:W-:Y:S01]  /*1450*/  @!UP0 UMOV UR8, UR11 ;  /* 0x0000000b00088c82 */ /* 0x000fe20008000000 */
[----:B------:R-:W-:-:S02]  /*1460*/  UIADD3 UR11, UPT, UPT, -UR5, URZ, URZ ;  /* 0x000000ff050b7290 */ /* 0x000fc4000fffe1ff */
[----:B------:R-:W-:Y:S02]  /*1470*/  @!UP0 USHF.R.U32.HI UR8, URZ, UR9, UR8 ;  /* 0x00000009ff088299 */ /* 0x000fe40008011608 */
[----:B------:R-:W-:Y:S02]  /*1480*/  UIADD3 UR9, UPT, UPT, -UR7, URZ, URZ ;  /* 0x000000ff07097290 */ /* 0x000fe4000fffe1ff */
[----:B------:R-:W-:Y:S02]  /*1490*/  @!UP0 USEL UR8, UR5, UR8, !UP2 ;  /* 0x0000000805088287 */ /* 0x000fe4000d000000 */
[----:B------:R-:W-:Y:S02]  /*14a0*/  UIMAD UR9, UR19, UR9, UR4 ;  /* 0x00000009130972a4 */ /* 0x000fe4000f8e0204 */
[----:B------:R-:W-:Y:S02]  /*14b0*/  @!UP0 UIADD3 UR7, UPT, UPT, UR7, -UR8, URZ ;  /* 0x8000000807078290 */ /* 0x000fe4000fffe0ff */
[----:B------:R-:W-:-:S02]  /*14c0*/  @!UP0 UIMAD UR6, UR9, UR6, UR8 ;  /* 0x00000006090682a4 */ /* 0x000fc4000f8e0208 */
[----:B------:R-:W-:Y:S02]  /*14d0*/  @!UP0 UIMAD UR4, UR7, UR19, UR5 ;  /* 0x00000013070482a4 */ /* 0x000fe4000f8e0205 */
[----:B------:R-:W-:Y:S02]  /*14e0*/  UIMAD UR26, UR20, UR11, UR26 ;  /* 0x0000000b141a72a4 */ /* 0x000fe4000f8e021a */
[----:B------:R-:W-:Y:S01]  /*14f0*/  UIMAD UR27, UR4, UR14, UR10 ;  /* 0x0000000e041b72a4 */ /* 0x000fe2000f8e020a */
[----:B------:R-:W-:Y:S02]  /*1500*/  @!UP0 UMOV UR5, UR6 ;  /* 0x0000000600058c82 */ /* 0x000fe40008000000 */
[----:B------:R-:W-:-:S12]  /*1510*/  UIMAD UR26, UR5, UR20, UR26 ;  /* 0x00000014051a72a4 */ /* 0x000fd8000f8e021a */
.L_x_18:
[----:B------:R-:W-:-:S09]  /*1520*/  UISETP.NE.AND UP0, UPT, UR22, 0x1, UPT ;  /* 0x000000011600788c */ /* 0x000fd2000bf05270 */
[----:B------:R-:W-:Y:S05]  /*1530*/  BRA.U UP0, `(.L_x_19) ;  /* 0x0000000100407547 */ /* 0x000fea000b800000 */
[----:B------:R-:W2:Y:S01]  /*1540*/  LDCU.128 UR8, c[0x0][0xb10] ;  /* 0x00016200ff0877ac */ /* 0x000ea20008000c00 */
[----:B------:R-:W3:Y:S01]  /*1550*/  LDCU UR12, c[0x0][0xb0c] ;  /* 0x00016180ff0c77ac */ /* 0x000ee20008000800 */
[----:B------:R-:W4:Y:S01]  /*1560*/  LDCU UR13, c[0x0][0xb20] ;  /* 0x00016400ff0d77ac */ /* 0x000f220008000800 */
[----:B--2---:R-:W-:Y:S02]  /*1570*/  UIMAD.WIDE.U32 UR4, UR26, UR8, URZ ;  /* 0x000000081a0472a5 */ /* 0x004fe4000f8e00ff */
[----:B------:R-:W-:Y:S02]  /*1580*/  UIMAD.WIDE.U32 UR6, UR27, UR11, URZ ;  /* 0x0000000b1b0672a5 */ /* 0x000fe4000f8e00ff */
[----:B---3--:R-:W-:Y:S02]  /*1590*/  UISETP.NE.AND UP0, UPT, UR12, 0x1, UPT ;  /* 0x000000010c00788c */ /* 0x008fe4000bf05270 */
[----:B------:R-:W-:-:S03]  /*15a0*/  USHF.R.U32.HI UR5, URZ, UR9, UR5 ;  /* 0x00000009ff057299 */ /* 0x000fc60008011605 */
[----:B------:R-:W-:Y:S01]  /*15b0*/  UMOV UR4, UR7 ;  /* 0x0000000700047c82 */ /* 0x000fe20008000000 */
[----:B------:R-:W-:Y:S02]  /*15c0*/  USEL UR5, UR26, UR5, !UP0 ;  /* 0x000000051a057287 */ /* 0x000fe4000c000000 */
[----:B------:R-:W-:Y:S02]  /*15d0*/  UISETP.NE.AND UP0, UPT, UR10, 0x1, UPT ;  /* 0x000000010a00788c */ /* 0x000fe4000bf05270 */
[----:B----4-:R-:W-:-:S04]  /*15e0*/  USHF.R.U32.HI UR4, URZ, UR13, UR4 ;  /* 0x0000000dff047299 */ /* 0x010fc80008011604 */
[----:B------:R-:W-:-:S04]  /*15f0*/  USEL UR4, UR27, UR4, !UP0 ;  /* 0x000000041b047287 */ /* 0x000fc8000c000000 */
[----:B------:R-:W-:Y:S02]  /*1600*/  UIADD3 UR6, UPT, UPT, UR5, -UR4, URZ ;  /* 0x8000000405067290 */ /* 0x000fe4000fffe0ff */
[----:B------:R-:W-:Y:S02]  /*1610*/  UIADD3 UR4, UPT, UPT, -UR5, UR4, URZ ;  /* 0x0000000405047290 */ /* 0x000fe4000fffe1ff */
[----:B------:R-:W-:Y:S02]  /*1620*/  UIMAD UR27, UR6, UR10, UR27 ;  /* 0x0000000a061b72a4 */ /* 0x000fe4000f8e021b */
[----:B------:R-:W-:-:S12]  /*1630*/  UIMAD UR26, UR4, UR12, UR26 ;  /* 0x0000000c041a72a4 */ /* 0x000fd8000f8e021a */
.L_x_19:
[----:B------:R-:W-:Y:S01]  /*1640*/  UISETP.NE.AND UP0, UPT, UR18, 0x2, UPT ;  /* 0x000000021200788c */ /* 0x000fe2000bf05270 */
[----:B------:R-:W-:Y:S09]  /*1650*/  BRA.U !UP6, `(.L_x_20) ;  /* 0x000000010e0c7547 */ /* 0x000ff2000b800000 */
[----:B------:R-:W-:Y:S01]  /*1660*/  UCGABAR_WAIT ;  /* 0x0000000000007dc7 */ /* 0x000fe20008000000 */
[----:B------:R-:W-:Y:S01]  /*1670*/  CCTL.IVALL ;  /* 0x00000000ff00798f */ /* 0x000fe20002000000 */
[----:B------:R-:W-:Y:S05]  /*1680*/  BRA `(.L_x_21) ;  /* 0x0000000000047947 */ /* 0x000fea0003800000 */
.L_x_20:
[----:B------:R-:W-:Y:S06]  /*1690*/  BAR.SYNC.DEFER_BLOCKING 0x0 ;  /* 0x0000000000007b1d */ /* 0x000fec0000010000 */
.L_x_21:
[----:B------:R-:W-:Y:S05]  /*16a0*/  BRA.U UP0, `(.L_x_22) ;  /* 0x0000001500707547 */ /* 0x000fea000b800000 */
[----:B------:R-:W2:Y:S01]  /*16b0*/  LDCU UR6, c[0x0][0x38c] ;  /* 0x00007180ff0677ac */ /* 0x000ea20008000800 */
[----:B------:R-:W-:Y:S01]  /*16c0*/  PLOP3.LUT P1, PT, PT, PT, UP3, 0x80, 0x8 ;  /* 0x000000000008781c */ /* 0x000fe20003f2f038 */
[----:B------:R-:W-:Y:S01]  /*16d0*/  IMAD.MOV.U32 R12, RZ, RZ, 0x1 ;  /* 0x00000001ff0c7424 */ /* 0x000fe200078e00ff */
[----:B------:R-:W-:Y:S01]  /*16e0*/  ISETP.EQ.OR P2, PT, R0, RZ, P3 ;  /* 0x000000ff0000720c */ /* 0x000fe20001f42670 */
[----:B------:R-:W-:Y:S01]  /*16f0*/  UISETP.NE.AND UP1, UPT, UR18, URZ, UPT ;  /* 0x000000ff1200728c */ /* 0x000fe2000bf25270 */
[----:B------:R-:W-:Y:S01]  /*1700*/  PLOP3.LUT P1, PT, P1, PT, PT, 0x8, 0x80 ;  /* 0x000000000080781c */ /* 0x000fe20000f2e170 */
[----:B------:R-:W-:Y:S01]  /*1710*/  USEL UR29, URZ, 0x1, UP5 ;  /* 0x00000001ff1d7887 */ /* 0x000fe2000a800000 */
[----:B------:R-:W-:Y:S01]  /*1720*/  CS2R R10, SRZ ;  /* 0x00000000000a7805 */ /* 0x000fe2000001ff00 */
[----:B------:R-:W-:Y:S01]  /*1730*/  IMAD.MOV.U32 R9, RZ, RZ, RZ ;  /* 0x000000ffff097224 */ /* 0x000fe200078e00ff */
[----:B------:R-:W3:Y:S01]  /*1740*/  LDCU UR44, c[0x0][0x370] ;  /* 0x00006e00ff2c77ac */ /* 0x000ee20008000800 */
[----:B------:R-:W-:Y:S01]  /*1750*/  IMAD.MOV.U32 R8, RZ, RZ, 0x1 ;  /* 0x00000001ff087424 */ /* 0x000fe200078e00ff */
[----:B------:R-:W4:Y:S01]  /*1760*/  LDCU.64 UR38, c[0x0][0x348] ;  /* 0x00006900ff2677ac */ /* 0x000f220008000a00 */
[----:B------:R-:W-:-:S02]  /*1770*/  USHF.R.U32.HI UR48, URZ, 0x5, UR23 ;  /* 0x00000005ff307899 */ /* 0x000fc40008011617 */
[----:B--2---:R-:W-:Y:S02]  /*1780*/  UIADD3 UR5, UPT, UPT, UR6, 0x3f, URZ ;  /* 0x0000003f06057890 */ /* 0x004fe4000fffe0ff */
[----:B------:R-:W-:Y:S02]  /*1790*/  UIADD3 UR49, UPT, UPT, UR6, 0x7e, URZ ;  /* 0x0000007e06317890 */ /* 0x000fe4000fffe0ff */
[----:B------:R-:W-:Y:S01]  /*17a0*/  USHF.R.S32.HI UR4, URZ, 0x1f, UR5 ;  /* 0x0000001fff047899 */ /* 0x000fe20008011405 */
[----:B------:R-:W2:Y:S03]  /*17b0*/  LDCU UR43, c[0x0][0x374] ;  /* 0x00006e80ff2b77ac */ /* 0x000ea60008000800 */
[----:B------:R-:W-:Y:S02]  /*17c0*/  ULEA.HI UR4, UR4, UR5, URZ, 0x6 ;  /* 0x0000000504047291 */ /* 0x000fe4000f8f30ff */
[----:B------:R-:W-:-:S02]  /*17d0*/  USEL UR29, UR29, 0x2, UP1 ;  /* 0x000000021d1d7887 */ /* 0x000fc40008800000 */
[----:B------:R-:W-:Y:S02]  /*17e0*/  USHF.R.S32.HI UR46, URZ, 0x6, UR4 ;  /* 0x00000006ff2e7899 */ /* 0x000fe40008011404 */
[----:B------:R-:W-:Y:S02]  /*17f0*/  UIADD3 UR4, UPT, UPT, UR6, -0x1, URZ ;  /* 0xffffffff06047890 */ /* 0x000fe4000fffe0ff */
[----:B------:R-:W-:Y:S02]  /*1800*/  UISETP.LT.U32.AND UP0, UPT, UR46, 0x6, UPT ;  /* 0x000000062e00788c */ /* 0x000fe4000bf01070 */
[----:B------:R-:W-:Y:S02]  /*1810*/  UISETP.GE.U32.AND UP2, UPT, UR4, -0x7f, UPT ;  /* 0xffffff810400788c */ /* 0x000fe4000bf46070 */
[----:B------:R-:W-:Y:S01]  /*1820*/  USEL UR45, UR46, 0x6, UP0 ;  /* 0x000000062e2d7887 */ /* 0x000fe20008000000 */
[----:B------:R-:W-:-:S03]  /*1830*/  UMOV UR21, URZ ;  /* 0x000000ff00157c82 */ /* 0x000fc60008000000 */
[----:B------:R-:W-:Y:S02]  /*1840*/  UIADD3 UR22, UPT, UPT, UR45, -0x1, URZ ;  /* 0xffffffff2d167890 */ /* 0x000fe4000fffe0ff */
[----:B------:R-:W-:-:S03]  /*1850*/  UIADD3 UR47, UPT, UPT, UR46, -UR45, URZ ;  /* 0x8000002d2e2f7290 */ /* 0x000fc6000fffe0ff */
[----:B------:R-:W-:-:S04]  /*1860*/  @UP2 UIADD3 UR22, UPT, UPT, UR45, URZ, URZ ;  /* 0x000000ff2d162290 */ /* 0x000fc8000fffe0ff */
[----:B--234-:R-:W-:-:S12]  /*1870*/  UIADD3 UR22, UPT, UPT, UR22, 0x1, URZ ;  /* 0x0000000116167890 */ /* 0x01cfd8000fffe0ff */
.L_x_42:
[----:B------:R-:W-:Y:S01]  /*1880*/  UISETP.NE.AND UP0, UPT, UR54, URZ, UPT ;  /* 0x000000ff3600728c */ /* 0x000fe2000bf05270 */
[----:B------:R-:W2:Y:S08]  /*1890*/  S2UR UR54, SR_CgaCtaId ;  /* 0x00000000003679c3 */ /* 0x000eb00000008800 */
[----:B------:R-:W-:Y:S05]  /*18a0*/  BRA.U UP0, `(.L_x_23) ;  /* 0x0000000100347547 */ /* 0x000fea000b800000 */
[----:B------:R-:W3:Y:S01]  /*18b0*/  S2R R0, SR_CgaCtaId ;  /* 0x0000000000007919 */ /* 0x000ee20000008800 */
[----:B------:R-:W-:-:S04]  /*18c0*/  MOV R2, 0x400 ;  /* 0x0000040000027802 */ /* 0x000fc80000000f00 */
[----:B---3--:R-:W-:Y:S02]  /*18d0*/  LEA R0, R0, R2, 0x18 ;  /* 0x0000000200007211 */ /* 0x008fe400078ec0ff */
[----:B------:R-:W-:-:S03]  /*18e0*/  SHF.L.U32 R2, R8, 0x1f, RZ ;  /* 0x0000001f08027819 */ /* 0x000fc600000006ff */
[----:B------:R-:W-:-:S04]  /*18f0*/  IMAD R0, R9, 0x8, R0 ;  /* 0x0000000809007824 */ /* 0x000fc800078e0200 */
[----:B------:R-:W3:Y:S02]  /*1900*/  SYNCS.PHASECHK.TRANS64.TRYWAIT P0, [R0+URZ+0x110], R2 ;  /* 0x00011002000075a7 */ /* 0x000ee400080011ff */
[----:B---3--:R-:W-:Y:S05]  /*1910*/  @!P0 BRA `(.L_x_24) ;  /* 0x0000006400148947 */ /* 0x008fea0003800000 */
.L_x_124:
[----:B------:R-:W-:Y:S01]  /*1920*/  VIADD R9, R9, 0x1 ;  /* 0x0000000109097836 */ /* 0x000fe20000000000 */
[----:B------:R3:W-:Y:S04]  /*1930*/  SYNCS.ARRIVE.TRANS64.A1T0 RZ, [R0+URZ+0x100], RZ ;  /* 0x000100ff00ff79a7 */ /* 0x0007e800081000ff */
[----:B------:R-:W-:-:S04]  /*1940*/  ISETP.NE.AND P0, PT, R9, 0x2, PT ;  /* 0x000000020900780c */ /* 0x000fc80003f05270 */
[----:B------:R-:W-:Y:S02]  /*1950*/  SEL R9, R9, RZ, P0 ;  /* 0x000000ff09097207 */ /* 0x000fe40000000000 */
[----:B---3--:R-:W-:-:S04]  /*1960*/  SEL R0, RZ, 0x1, P0 ;  /* 0x00000001ff007807 */ /* 0x008fc80000000000 */
[----:B------:R-:W-:-:S07]  /*1970*/  LOP3.LUT R8, R8, R0, RZ, 0x3c, !PT ;  /* 0x0000000008087212 */ /* 0x000fce00078e3cff */
.L_x_23:
[----:B------:R-:W-:Y:S01]  /*1980*/  UMOV UR13, 0x400 ;  /* 0x00000400000d7882 */ /* 0x000fe20000000000 */
[----:B------:R-:W-:Y:S01]  /*1990*/  SHF.L.U32 R0, R12, 0x1f, RZ ;  /* 0x0000001f0c007819 */ /* 0x000fe200000006ff */
[----:B--2---:R-:W-:Y:S02]  /*19a0*/  ULEA UR13, UR54, UR13, 0x18 ;  /* 0x0000000d360d7291 */ /* 0x004fe4000f8ec0ff */
[----:B------:R-:W-:Y:S02]  /*19b0*/  UISETP.GE.U32.AND UP0, UPT, UR49, 0x7f, UPT ;  /* 0x0000007f3100788c */ /* 0x000fe4000bf06070 */
[----:B------:R-:W-:Y:S02]  /*19c0*/  ULEA UR4, UR21, UR13, 0x3 ;  /* 0x0000000d15047291 */ /* 0x000fe4000f8e18ff */
[----:B------:R-:W-:Y:S02]  /*19d0*/  USHF.L.U32 UR35, UR26, 0x6, URZ ;  /* 0x000000061a237899 */ /* 0x000fe400080006ff */
[----:B------:R-:W-:Y:S01]  /*19e0*/  ULEA UR19, UR27, UR48, 0x6 ;  /* 0x000000301b137291 */ /* 0x000fe2000f8e30ff */
[----:B------:R-:W-:-:S04]  /*19f0*/  UMOV UR14, URZ ;  /* 0x000000ff000e7c82 */ /* 0x000fc80008000000 */
[----:B------:R2:W3:Y:S01]  /*1a00*/  SYNCS.PHASECHK.TRANS64.TRYWAIT P0, [UR4+0x30], R0 ;  /* 0x00003000ff0075a7 */ /* 0x0004e20008001104 */
[----:B------:R-:W-:Y:S06]  /*1a10*/  BRA.U !UP0, `(.L_x_25) ;  /* 0x0000000108f07547 */ /* 0x000fec000b800000 */
[----:B------:R-:W-:Y:S01]  /*1a20*/  UMOV UR15, URZ ;  /* 0x000000ff000f7c82 */ /* 0x000fe20008000000 */
[----:B------:R-:W-:-:S05]  /*1a30*/  UMOV UR4, UR21 ;  /* 0x0000001500047c82 */ /* 0x000fca0008000000 */
.L_x_31:
[----:B------:R-:W-:Y:S01]  /*1a40*/  ULEA UR33, UR4, UR13, 0x3 ;  /* 0x0000000d04217291 */ /* 0x000fe2000f8e18ff */
[----:B---3--:R-:W-:Y:S01]  /*1a50*/  @!P3 MOV R2, 0x8000 ;  /* 0x000080000002b802 */ /* 0x008fe20000000f00 */
[----:B-1-3--:R-:W-:Y:S10]  /*1a60*/  @P0 BRA `(.L_x_26) ;  /* 0x00000000000c0947 */ /* 0x00aff40003800000 */
[----:B------:R-:W-:-:S04]  /*1a70*/  SHF.L.U32 R3, R12, 0x1f, RZ ;  /* 0x0000001f0c037819 */ /* 0x000fc800000006ff */
[----:B------:R-:W3:Y:S02]  /*1a80*/  SYNCS.PHASECHK.TRANS64.TRYWAIT P0, [UR33+0x30], R3 ;  /* 0x00003003ff0075a7 */ /* 0x000ee40008001121 */
[----:B---3--:R-:W-:Y:S05]  /*1a90*/  @!P0 BRA `(.L_x_27) ;  /* 0x0000006000c88947 */ /* 0x008fea0003800000 */
.L_x_26:
[----:B------:R3:W-:Y:S01]  /*1aa0*/  @!P3 SYNCS.ARRIVE.TRANS64 RZ, [UR33], R2 ;  /* 0x00000002ffffb9a7 */ /* 0x0007e20008000021 */
[----:B------:R-:W-:-:S04]  /*1ab0*/  ULOP3.LUT UR5, UR29, 0x2, URZ, 0xfc, !UPT ;  /* 0x000000021d057892 */ /* 0x000fc8000f8efcff */
[----:B------:R-:W-:-:S09]  /*1ac0*/  UISETP.NE.AND UP0, UPT, UR5, 0x2, UPT ;  /* 0x000000020500788c */ /* 0x000fd2000bf05270 */
[----:B------:R-:W-:Y:S05]  /*1ad0*/  BRA.U UP0, `(.L_x_28) ;  /* 0x0000000100047547 */ /* 0x000fea000b800000 */
[----:B-1----:R-:W-:Y:S05]  /*1ae0*/  BPT.TRAP 0x1 ;  /* 0x000000040000795c */ /* 0x002fea0000300000 */
.L_x_28:
[----:B------:R-:W-:Y:S04]  /*1af0*/  BSSY.RECONVERGENT B0, `(.L_x_29) ;  /* 0x0000003000007945 */ /* 0x000fe80003800200 */
[----:B------:R-:W-:Y:S05]  /*1b00*/  @P2 BRA `(.L_x_30) ;  /* 0x0000000000042947 */ /* 0x000fea0003800000 */
[----:B-1----:R-:W-:Y:S05]  /*1b10*/  BPT.TRAP 0x1 ;  /* 0x000000040000795c */ /* 0x002fea0000300000 */
.L_x_30:
[----:B-1----:R-:W-:Y:S05]  /*1b20*/  BSYNC.RECONVERGENT B0 ;  /* 0x0000000000007941 */ /* 0x002fea0003800200 */
.L_x_29:
[----:B------:R-:W-:Y:S02]  /*1b30*/  UIADD3 UR5, UPT, UPT, UR4, 0x1, URZ ;  /* 0x0000000104057890 */ /* 0x000fe4000fffe0ff */
[----:B------:R-:W-:Y:S02]  /*1b40*/  ULEA UR24, UR4, UR13, 0xe ;  /* 0x0000000d04187291 */ /* 0x000fe4000f8e70ff */
[----:B------:R-:W-:Y:S02]  /*1b50*/  UISETP.NE.AND UP0, UPT, UR5, 0x6, UPT ;  /* 0x000000060500788c */ /* 0x000fe4000bf05270 */
[----:B------:R-:W-:Y:S02]  /*1b60*/  ULEA UR8, UR4, UR23, 0xc ;  /* 0x0000001704087291 */ /* 0x000fe4000f8e60ff */
[----:B------:R-:W-:Y:S02]  /*1b70*/  USEL UR6, URZ, 0x1, UP0 ;  /* 0x00000001ff067887 */ /* 0x000fe40008000000 */
[----:B------:R-:W-:-:S02]  /*1b80*/  USEL UR21, UR5, URZ, UP0 ;  /* 0x000000ff05157287 */ /* 0x000fc40008000000 */
[----:B------:R-:W-:Y:S02]  /*1b90*/  UIADD3 UR4, UP0, UPT, UR38, 0x180, URZ ;  /* 0x0000018026047890 */ /* 0x000fe4000ff1e0ff */
[----:B------:R-:W-:Y:S01]  /*1ba0*/  ULEA UR5, UR21, UR13, 0x3 ;  /* 0x0000000d15057291 */ /* 0x000fe2000f8e18ff */
[----:B------:R-:W-:Y:S01]  /*1bb0*/  LOP3.LUT R12, R12, UR6, RZ, 0x3c, !PT ;  /* 0x000000060c0c7c12 */ /* 0x000fe2000f8e3cff */
[----:B------:R-:W-:Y:S02]  /*1bc0*/  USHF.L.U32 UR34, UR15, 0x6, URZ ;  /* 0x000000060f227899 */ /* 0x000fe400080006ff */
[----:B------:R-:W-:Y:S01]  /*1bd0*/  UIADD3 UR15, UPT, UPT, UR15, 0x1, URZ ;  /* 0x000000010f0f7890 */ /* 0x000fe2000fffe0ff */
[----:B--2---:R-:W-:Y:S01]  /*1be0*/  SHF.L.U32 R0, R12, 0x1f, RZ ;  /* 0x0000001f0c007819 */ /* 0x004fe200000006ff */
[----:B------:R-:W-:Y:S02]  /*1bf0*/  UIADD3 UR6, UP1, UPT, UR38, 0x80, URZ ;  /* 0x0000008026067890 */ /* 0x000fe4000ff3e0ff */
[----:B------:R-:W-:Y:S01]  /*1c00*/  ULEA UR8, UR8, UR13, 0x2 ;  /* 0x0000000d08087291 */ /* 0x000fe2000f8e10ff */
[----:B------:R4:W1:Y:S01]  /*1c10*/  SYNCS.PHASECHK.TRANS64.TRYWAIT P0, [UR5+0x30], R0 ;  /* 0x00003000ff0075a7 */ /* 0x0008620008001105 */
[----:B------:R-:W-:-:S02]  /*1c20*/  UIADD3.X UR5, UPT, UPT, URZ, UR39, URZ, UP0, !UPT ;  /* 0x00000027ff057290 */ /* 0x000fc400087fe4ff */
[----:B------:R-:W-:Y:S02]  /*1c30*/  UISETP.NE.AND UP0, UPT, UR15, UR22, UPT ;  /* 0x000000160f00728c */ /* 0x000fe4000bf05270 */
[----:B------:R-:W-:Y:S02]  /*1c40*/  UIADD3.X UR7, UPT, UPT, URZ, UR39, URZ, UP1, !UPT ;  /* 0x00000027ff077290 */ /* 0x000fe40008ffe4ff */
[----:B------:R-:W-:Y:S02]  /*1c50*/  UIADD3 UR32, UPT, UPT, UR24, 0x6800, URZ ;  /* 0x0000680018207890 */ /* 0x000fe4000fffe0ff */
[----:B------:R-:W-:Y:S02]  /*1c60*/  UIADD3 UR26, UPT, UPT, UR34, 0x20, URZ ;  /* 0x00000020221a7890 */ /* 0x000fe4000fffe0ff */
[----:B------:R-:W-:Y:S02]  /*1c70*/  UIADD3 UR24, UPT, UPT, UR24, 0x8800, URZ ;  /* 0x0000880018187890 */ /* 0x000fe4000fffe0ff */
[----:B------:R-:W-:-:S02]  /*1c80*/  UIADD3 UR16, UPT, UPT, UR8, 0x1e800, URZ ;  /* 0x0001e80008107890 */ /* 0x000fc4000fffe0ff */
[----:B------:R-:W-:Y:S01]  /*1c90*/  UIADD3 UR8, UPT, UPT, UR8, 0x20800, URZ ;  /* 0x0002080008087890 */ /* 0x000fe2000fffe0ff */
[----:B------:R-:W-:Y:S01]  /*1ca0*/  UMOV UR30, 0x0 ;  /* 0x00000000001e7882 */ /* 0x000fe20000000000 */
[----:B------:R-:W-:Y:S01]  /*1cb0*/  UMOV UR31, 0x10000000 ;  /* 0x10000000001f7882 */ /* 0x000fe20000000000 */
[----:B------:R-:W-:Y:S01]  /*1cc0*/  UMOV UR25, UR33 ;  /* 0x0000002100197c82 */ /* 0x000fe20008000000 */
[----:B------:R-:W-:Y:S01]  /*1cd0*/  UMOV UR27, UR35 ;  /* 0x00000023001b7c82 */ /* 0x000fe20008000000 */
[----:B------:R-:W-:Y:S01]  /*1ce0*/  UMOV UR28, UR36 ;  /* 0x00000024001c7c82 */ /* 0x000fe20008000000 */
[----:B------:R-:W-:Y:S01]  /*1cf0*/  UMOV UR14, 0xf0000 ;  /* 0x000f0000000e7882 */ /* 0x000fe20000000000 */
[----:B------:R-:W-:Y:S01]  /*1d00*/  UMOV UR17, UR33 ;  /* 0x0000002100117c82 */ /* 0x000fe20008000000 */
[----:B------:R-:W-:Y:S01]  /*1d10*/  UMOV UR20, UR36 ;  /* 0x0000002400147c82 */ /* 0x000fe20008000000 */
[----:B------:R-:W-:Y:S01]  /*1d20*/  UMOV UR18, UR34 ;  /* 0x0000002200127c82 */ /* 0x000fe20008000000 */
[----:B------:R-:W-:Y:S01]  /*1d30*/  UTMALDG.3D [UR32], [UR6], desc[UR30] ;  /* 0x00001e20060075b4 */ /* 0x000fe20008011000 */
[----:B------:R-:W-:Y:S01]  /*1d40*/  UMOV UR11, UR19 ;  /* 0x00000013000b7c82 */ /* 0x000fe20008000000 */
[----:B------:R-:W-:Y:S01]  /*1d50*/  UMOV UR12, UR36 ;  /* 0x00000024000c7c82 */ /* 0x000fe20008000000 */
[----:B------:R-:W-:Y:S01]  /*1d60*/  UMOV UR9, UR33 ;  /* 0x0000002100097c82 */ /* 0x000fe20008000000 */
[----:B------:R-:W-:Y:S01]  /*1d70*/  UMOV UR10, UR26 ;  /* 0x0000001a000a7c82 */ /* 0x000fe20008000000 */
[----:B------:R-:W-:Y:S01]  /*1d80*/  UTMALDG.3D [UR24], [UR6], desc[UR30] ;  /* 0x00001e18060075b4 */ /* 0x000fe20008011000 */
[----:B------:R-:W-:Y:S01]  /*1d90*/  UTMALDG.3D.MULTICAST [UR16], [UR4], UR14, desc[UR30] ;  /* 0x00001e10040073b4 */ /* 0x000fe2000801180e */
[----:B------:R2:W-:Y:S02]  /*1da0*/  UTMALDG.3D.MULTICAST [UR8], [UR4], UR14, desc[UR30] ;  /* 0x00001e08040073b4 */ /* 0x0005e4000801180e */
[----:B--2---:R-:W-:Y:S01]  /*1db0*/  UMOV UR14, UR22 ;  /* 0x00000016000e7c82 */ /* 0x004fe20008000000 */
[----:B------:R-:W-:Y:S01]  /*1dc0*/  UMOV UR4, UR21 ;  /* 0x0000001500047c82 */ /* 0x000fe20008000000 */
[----:B----4-:R-:W-:Y:S05]  /*1dd0*/  BRA.U UP0, `(.L_x_31) ;  /* 0xfffffffd00187547 */ /* 0x010fea000b83ffff */
.L_x_25:
[----:B------:R-:W-:Y:S01]  /*1de0*/  ULEA UR4, UR21, UR13, 0x3 ;  /* 0x0000000d15047291 */ /* 0x000fe2000f8e18ff */
[----:B--2---:R-:W-:Y:S01]  /*1df0*/  SHF.L.U32 R0, R12, 0x1f, RZ ;  /* 0x0000001f0c007819 */ /* 0x004fe200000006ff */
[----:B------:R-:W-:Y:S01]  /*1e00*/  @!P1 SYNCS.ARRIVE.TRANS64.A1T0 RZ, [UR13+0x98], RZ ;  /* 0x000098ffffff99a7 */ /* 0x000fe2000810000d */
[----:B------:R-:W-:-:S06]  /*1e10*/  UISETP.GT.AND UP0, UPT, UR46, UR45, UPT ;  /* 0x0000002d2e00728c */ /* 0x000fcc000bf04270 */
[----:B-1-3--:R1:W2:Y:S03]  /*1e20*/  SYNCS.PHASECHK.TRANS64.TRYWAIT P0, [UR4+0x30], R0 ;  /* 0x00003000ff0075a7 */ /* 0x00a2a60008001104 */
[----:B------:R-:W-:Y:S05]  /*1e30*/  BRA.U !UP0, `(.L_x_32) ;  /* 0x0000000108ec7547 */ /* 0x000fea000b800000 */
[----:B------:R-:W-:Y:S01]  /*1e40*/  UIADD3 UR15, UPT, UPT, UR47, UR14, URZ ;  /* 0x0000000e2f0f7290 */ /* 0x000fe2000fffe0ff */
[----:B------:R-:W-:-:S11]  /*1e50*/  UMOV UR4, UR21 ;  /* 0x0000001500047c82 */ /* 0x000fd60008000000 */
.L_x_38:
[----:B------:R-:W-:Y:S01]  /*1e60*/  ULEA UR33, UR4, UR13, 0x3 ;  /* 0x0000000d04217291 */ /* 0x000fe2000f8e18ff */
[----:B--2---:R-:W-:Y:S01]  /*1e70*/  @!P3 MOV R2, 0x8000 ;  /* 0x000080000002b802 */ /* 0x004fe20000000f00 */
[----:B--2-4-:R-:W-:Y:S10]  /*1e80*/  @P0 BRA `(.L_x_33) ;  /* 0x00000000000c0947 */ /* 0x014ff40003800000 */
[----:B------:R-:W-:-:S04]  /*1e90*/  SHF.L.U32 R3, R12, 0x1f, RZ ;  /* 0x0000001f0c037819 */ /* 0x000fc800000006ff */
[----:B------:R-:W2:Y:S02]  /*1ea0*/  SYNCS.PHASECHK.TRANS64.TRYWAIT P0, [UR33+0x30], R3 ;  /* 0x00003003ff0075a7 */ /* 0x000ea40008001121 */
[----:B--2---:R-:W-:Y:S05]  /*1eb0*/  @!P0 BRA `(.L_x_34) ;  /* 0x0000005c00d88947 */ /* 0x004fea0003800000 */
.L_x_33:
[----:B------:R2:W-:Y:S01]  /*1ec0*/  @!P3 SYNCS.ARRIVE.TRANS64 RZ, [UR33], R2 ;  /* 0x00000002ffffb9a7 */ /* 0x0005e20008000021 */
[----:B------:R-:W-:-:S04]  /*1ed0*/  ULOP3.LUT UR5, UR29, 0x2, URZ, 0xfc, !UPT ;  /* 0x000000021d057892 */ /* 0x000fc8000f8efcff */
[----:B------:R-:W-:-:S09]  /*1ee0*/  UISETP.NE.AND UP0, UPT, UR5, 0x2, UPT ;  /* 0x000000020500788c */ /* 0x000fd2000bf05270 */
[----:B------:R-:W-:Y:S05]  /*1ef0*/  BRA.U UP0, `(.L_x_35) ;  /* 0x0000000100047547 */ /* 0x000fea000b800000 */
[----:B------:R-:W-:Y:S05]  /*1f00*/  BPT.TRAP 0x1 ;  /* 0x000000040000795c */ /* 0x000fea0000300000 */
.L_x_35:
[----:B------:R-:W-:Y:S04]  /*1f10*/  BSSY.RECONVERGENT B0, `(.L_x_36) ;  /* 0x0000003000007945 */ /* 0x000fe80003800200 */
[----:B------:R-:W-:Y:S05]  /*1f20*/  @P2 BRA `(.L_x_37) ;  /* 0x0000000000042947 */ /* 0x000fea0003800000 */
[----:B------:R-:W-:Y:S05]  /*1f30*/  BPT.TRAP 0x1 ;  /* 0x000000040000795c */ /* 0x000fea0000300000 */
.L_x_37:
[----:B------:R-:W-:Y:S05]  /*1f40*/  BSYNC.RECONVERGENT B0 ;  /* 0x0000000000007941 */ /* 0x000fea0003800200 */
.L_x_36:
        /* <DEDUP_REMOVED lines=11> */
[----:B-1----:R-:W-:Y:S01]  /*2000*/  SHF.L.U32 R0, R12, 0x1f, RZ ;  /* 0x0000001f0c007819 */ /* 0x002fe200000006ff */
[----:B------:R-:W-:Y:S02]  /*2010*/  UIADD3 UR6, UP1, UPT, UR38, 0x80, URZ ;  /* 0x0000008026067890 */ /* 0x000fe4000ff3e0ff */
[----:B------:R-:W-:Y:S01]  /*2020*/  ULEA UR8, UR8, UR13, 0x2 ;  /* 0x0000000d08087291 */ /* 0x000fe2000f8e10ff */
[----:B------:R3:W4:Y:S01]  /*2030*/  SYNCS.PHASECHK.TRANS64.TRYWAIT P0, [UR5+0x30], R0 ;  /* 0x00003000ff0075a7 */ /* 0x0007220008001105 */
        /* <DEDUP_REMOVED lines=16> */
[----:B------:R-:W-:Y:S01]  /*2140*/  UTMALDG.3D [UR32], [UR6], desc[UR30] ;  /* 0x00001e20060075b4 */ /* 0x000fe20008011000 */
[----:B------:R-:W-:Y:S01]  /*2150*/  UMOV UR18, UR34 ;  /* 0x0000002200127c82 */ /* 0x000fe20008000000 */
[----:B------:R-:W-:Y:S01]  /*2160*/  UMOV UR11, UR19 ;  /* 0x00000013000b7c82 */ /* 0x000fe20008000000 */
[----:B------:R-:W-:Y:S01]  /*2170*/  UMOV UR12, UR36 ;  /* 0x00000024000c7c82 */ /* 0x000fe20008000000 */
[----:B------:R-:W-:Y:S01]  /*2180*/  UMOV UR9, UR33 ;  /* 0x0000002100097c82 */ /* 0x000fe20008000000 */
[----:B------:R-:W-:Y:S01]  /*2190*/  UMOV UR10, UR26 ;  /* 0x0000001a000a7c82 */ /* 0x000fe20008000000 */
[----:B------:R-:W-:Y:S01]  /*21a0*/  UTMALDG.3D [UR24], [UR6], desc[UR30] ;  /* 0x00001e18060075b4 */ /* 0x000fe20008011000 */
[----:B------:R-:W-:Y:S01]  /*21b0*/  UTMALDG.3D.MULTICAST [UR16], [UR4], UR37, desc[UR30] ;  /* 0x00001e10040073b4 */ /* 0x000fe20008011825 */
[----:B------:R1:W-:Y:S02]  /*21c0*/  UTMALDG.3D.MULTICAST [UR8], [UR4], UR37, desc[UR30] ;  /* 0x00001e08040073b4 */ /* 0x0003e40008011825 */
[----:B-1----:R-:W-:Y:S01]  /*21d0*/  UMOV UR4, UR21 ;  /* 0x0000001500047c82 */ /* 0x002fe20008000000 */
[----:B---3--:R-:W-:Y:S05]  /*21e0*/  BRA.U UP0, `(.L_x_38) ;  /* 0xfffffffd001c7547 */ /* 0x008fea000b83ffff */
.L_x_32:
[C---:B------:R-:W-:Y:S01]  /*21f0*/  LEA R3, R11.reuse, UR13, 0x3 ;  /* 0x0000000d0b037c11 */ /* 0x040fe2000f8e18ff */
[----:B------:R-:W-:Y:S01]  /*2200*/  NOP ;  /* 0x0000000000007918 */ /* 0x000fe20000000000 */
[----:B-1----:R-:W-:Y:S02]  /*2210*/  SHF.L.U32 R0, R10, 0x1f, RZ ;  /* 0x0000001f0a007819 */ /* 0x002fe400000006ff */
[----:B------:R-:W-:Y:S02]  /*2220*/  LEA R4, R11, UR13, 0x4 ;  /* 0x0000000d0b047c11 */ /* 0x000fe4000f8e20ff */
[----:B--2-4-:R-:W1:Y:S02]  /*2230*/  SYNCS.PHASECHK.TRANS64.TRYWAIT P0, [R3+URZ+0xa0], R0 ;  /* 0x0000a000030075a7 */ /* 0x014e6400080011ff */
[----:B-1----:R-:W-:Y:S05]  /*2240*/  @!P0 BRA `(.L_x_39) ;  /* 0x0000005c000c8947 */ /* 0x002fea0003800000 */
.L_x_127:
[----:B------:R-:W2:Y:S01]  /*2250*/  LDS.128 R4, [R4+0x130] ;  /* 0x0001300004047984 */ /* 0x000ea20000000c00 */
[----:B------:R-:W-:Y:S01]  /*2260*/  UISETP.GE.AND UP0, UPT, UR42, 0x1, UPT ;  /* 0x000000012a00788c */ /* 0x000fe2000bf06270 */
[----:B------:R-:W-:Y:S01]  /*2270*/  @!PT LDS RZ, [RZ] ;  /* 0x00000000fffff984 */ /* 0x000fe20000000800 */
[----:B------:R-:W-:Y:S01]  /*2280*/  @!PT LDS RZ, [RZ] ;  /* 0x00000000fffff984 */ /* 0x000fe20000000800 */
[----:B------:R-:W-:Y:S01]  /*2290*/  @!PT LDS RZ, [RZ] ;  /* 0x00000000fffff984 */ /* 0x000fe20000000800 */
[----:B------:R-:W-:Y:S01]  /*22a0*/  @!PT LDS RZ, [RZ] ;  /* 0x00000000fffff984 */ /* 0x000fe20000000800 */
[----:B------:R3:W-:Y:S06]  /*22b0*/  MEMBAR.ALL.CTA ;  /* 0x0000000000007992 */ /* 0x0007ec0000008000 */
[----:B---3--:R-:W3:Y:S01]  /*22c0*/  FENCE.VIEW.ASYNC.S ;  /* 0x00000000000073c6 */ /* 0x008ee20000000000 */
[----:B--2---:R-:W-:-:S13]  /*22d0*/  LOP3.LUT P0, RZ, R6, 0x1, RZ, 0xc0, !PT ;  /* 0x0000000106ff7812 */ /* 0x004fda000780c0ff */
[----:B---3--:R-:W-:Y:S01]  /*22e0*/  VOTEU.ANY UP1, P0 ;  /* 0x0000000000ff7886 */ /* 0x008fe20000020100 */
[----:B------:R-:W-:-:S13]  /*22f0*/  PLOP3.LUT P0, PT, PT, PT, UP1, 0x80, 0x8 ;  /* 0x000000000008781c */ /* 0x000fda0003f0f018 */
[----:B-1----:R-:W-:Y:S02]  /*2300*/  @P0 LOP3.LUT R0, R5, 0xffff, RZ, 0xc0, !PT ;  /* 0x0000ffff05000812 */ /* 0x002fe400078ec0ff */
[----:B------:R-:W-:Y:S02]  /*2310*/  @P0 MOV R2, R4 ;  /* 0x0000000400020202 */ /* 0x000fe40000000f00 */
[----:B------:R-:W-:Y:S01]  /*2320*/  @P0 R2UR UR5, R0 ;  /* 0x00000000000502ca */ /* 0x000fe200000e0000 */
[----:B------:R-:W-:Y:S01]  /*2330*/  VIADD R0, R3, 0xb0 ;  /* 0x000000b003007836 */ /* 0x000fe20000000000 */
[----:B------:R-:W-:Y:S02]  /*2340*/  @P0 SHF.R.U32.HI R4, RZ, 0x10, R5 ;  /* 0x00000010ff040819 */ /* 0x000fe40000011605 */
[----:B------:R-:W-:Y:S02]  /*2350*/  @P0 R2UR UR6, R2 ;  /* 0x00000000020602ca */ /* 0x000fe400000e0000 */
[----:B------:R-:W-:-:S02]  /*2360*/  PRMT R0, RZ, 0x654, R0 ;  /* 0x00000654ff007816 */ /* 0x000fc40000000000 */
[----:B------:R-:W-:Y:S02]  /*2370*/  @P0 R2UR UR4, R4 ;  /* 0x00000000040402ca */ /* 0x000fe400000e0000 */
[----:B------:R1:W-:Y:S03]  /*2380*/  SYNCS.ARRIVE.TRANS64.RED.A1T0 RZ, [R0+URZ], RZ ;  /* 0x000000ff00ff79a7 */ /* 0x0003e600081004ff */
[----:B------:R-:W-:-:S04]  /*2390*/  @UP1 UMOV UR40, UR5 ;  /* 0x0000000500281c82 */ /* 0x000fc80008000000 */
[----:B------:R-:W-:-:S04]  /*23a0*/  @UP1 UMOV UR41, UR6 ;  /* 0x0000000600291c82 */ /* 0x000fc80008000000 */
[----:B------:R-:W-:Y:S01]  /*23b0*/  @UP1 UMOV UR36, UR4 ;  /* 0x0000000400241c82 */ /* 0x000fe20008000000 */
[----:B------:R-:W-:Y:S05]  /*23c0*/  BRA.U !UP0, `(.L_x_40) ;  /* 0x0000000108d47547 */ /* 0x000fea000b800000 */
[----:B------:R-:W2:Y:S01]  /*23d0*/  LDCU.128 UR16, c[0x0][0xb10] ;  /* 0x00016200ff1077ac */ /* 0x000ea20008000c00 */
[----:B------:R-:W3:Y:S01]  /*23e0*/  LDCU UR12, c[0x0][0xb20] ;  /* 0x00016400ff0c77ac */ /* 0x000ee20008000800 */
[----:B------:R-:W4:Y:S01]  /*23f0*/  LDCU UR20, c[0x0][0xb0c] ;  /* 0x00016180ff1477ac */ /* 0x000f220008000800 */
[----:B------:R-:W1:Y:S01]  /*2400*/  LDCU.64 UR8, c[0x0][0xb28] ;  /* 0x00016500ff0877ac */ /* 0x000e620008000a00 */
[----:B------:R-:W-:Y:S02]  /*2410*/  UISETP.NE.AND UP3, UPT, UR42, 0x1, UPT ;  /* 0x000000012a00788c */ /* 0x000fe4000bf65270 */
[----:B--2---:R-:W-:Y:S02]  /*2420*/  UIMAD.WIDE.U32 UR6, UR43, UR19, URZ ;  /* 0x000000132b0672a5 */ /* 0x004fe4000f8e00ff */
[----:B------:R-:W-:Y:S02]  /*2430*/  UIMAD.WIDE.U32 UR4, UR44, UR16, URZ ;  /* 0x000000102c0472a5 */ /* 0x000fe4000f8e00ff */
[----:B------:R-:W-:-:S02]  /*2440*/  UISETP.NE.AND UP0, UPT, UR18, 0x1, UPT ;  /* 0x000000011200788c */ /* 0x000fc4000bf05270 */
[----:B------:R-:W-:Y:S01]  /*2450*/  UIMAD.WIDE.U32 UR24, UR40, UR19, URZ ;  /* 0x00000013281872a5 */ /* 0x000fe2000f8e00ff */
[----:B------:R-:W-:Y:S02]  /*2460*/  UMOV UR6, UR7 ;  /* 0x0000000700067c82 */ /* 0x000fe40008000000 */
[----:B------:R-:W-:Y:S01]  /*2470*/  UMOV UR4, UR5 ;  /* 0x0000000500047c82 */ /* 0x000fe20008000000 */
[----:B---3--:R-:W-:Y:S02]  /*2480*/  USHF.R.U32.HI UR6, URZ, UR12, UR6 ;  /* 0x0000000cff067299 */ /* 0x008fe40008011606 */
[----:B----4-:R-:W-:Y:S02]  /*2490*/  UISETP.NE.AND UP2, UPT, UR20, 0x1, UPT ;  /* 0x000000011400788c */ /* 0x010fe4000bf45270 */
[----:B------:R-:W-:Y:S02]  /*24a0*/  USHF.R.U32.HI UR4, URZ, UR17, UR4 ;  /* 0x00000011ff047299 */ /* 0x000fe40008011604 */
[----:B------:R-:W-:-:S02]  /*24b0*/  USEL UR5, UR43, UR6, !UP0 ;  /* 0x000000062b057287 */ /* 0x000fc4000c000000 */
[----:B------:R-:W-:Y:S02]  /*24c0*/  USEL UR6, UR44, UR4, !UP2 ;  /* 0x000000042c067287 */ /* 0x000fe4000d000000 */
[----:B-1----:R-:W-:Y:S01]  /*24d0*/  UIMAD.WIDE.U32 UR10, UR5, UR8, URZ ;  /* 0x00000008050a72a5 */ /* 0x002fe2000f8e00ff */
[----:B------:R-:W-:Y:S01]  /*24e0*/  UMOV UR4, UR25 ;  /* 0x0000001900047c82 */ /* 0x000fe20008000000 */
[----:B------:R-:W-:Y:S02]  /*24f0*/  UIMAD.WIDE.U32 UR14, UR41, UR16, URZ ;  /* 0x00000010290e72a5 */ /* 0x000fe4000f8e00ff */
[----:B------:R-:W-:-:S03]  /*2500*/  UIMAD.WIDE.U32 UR24, UR6, UR8, URZ ;  /* 0x00000008061872a5 */ /* 0x000fc6000f8e00ff */
[----:B------:R-:W-:Y:S01]  /*2510*/  UMOV UR10, UR11 ;  /* 0x0000000b000a7c82 */ /* 0x000fe20008000000 */
[----:B------:R-:W-:Y:S02]  /*2520*/  USHF.R.U32.HI UR4, URZ, UR12, UR4 ;  /* 0x0000000cff047299 */ /* 0x000fe40008011604 */
[----:B------:R-:W-:Y:S01]  /*2530*/  @UP3 USHF.R.U32.HI UR5, URZ, UR9, UR10 ;  /* 0x00000009ff053299 */ /* 0x000fe2000801160a */
[----:B------:R-:W-:Y:S01]  /*2540*/  UMOV UR14, UR15 ;  /* 0x0000000f000e7c82 */ /* 0x000fe20008000000 */
[----:B------:R-:W-:Y:S01]  /*2550*/  UMOV UR24, UR25 ;  /* 0x0000001900187c82 */ /* 0x000fe20008000000 */
[----:B------:R-:W-:Y:S02]  /*2560*/  USHF.R.U32.HI UR17, URZ, UR17, UR14 ;  /* 0x00000011ff117299 */ /* 0x000fe4000801160e */
[----:B------:R-:W-:Y:S02]  /*2570*/  USEL UR4, UR40, UR4, !UP0 ;  /* 0x0000000428047287 */ /* 0x000fe4000c000000 */
[----:B------:R-:W-:-:S02]  /*2580*/  @UP3 USHF.R.U32.HI UR6, URZ, UR9, UR24 ;  /* 0x00000009ff063299 */ /* 0x000fc40008011618 */
[----:B------:R-:W-:Y:S02]  /*2590*/  UIMAD UR7, UR42, UR5, URZ ;  /* 0x000000052a0772a4 */ /* 0x000fe4000f8e02ff */
[----:B------:R-:W-:Y:S02]  /*25a0*/  USEL UR5, UR41, UR17, !UP2 ;  /* 0x0000001129057287 */ /* 0x000fe4000d000000 */
[----:B------:R-:W-:Y:S02]  /*25b0*/  UIMAD UR10, UR42, UR6, URZ ;  /* 0x000000062a0a72a4 */ /* 0x000fe4000f8e02ff */
[----:B------:R-:W-:Y:S02]  /*25c0*/  UISETP.GE.AND UP0, UPT, UR4, UR7, UPT ;  /* 0x000000070400728c */ /* 0x000fe4000bf06270 */
[----:B------:R-:W-:Y:S02]  /*25d0*/  UIMAD.WIDE.U32 UR14, UR4, UR8, URZ ;  /* 0x00000008040e72a5 */ /* 0x000fe4000f8e00ff */
[----:B------:R-:W-:-:S02]  /*25e0*/  UISETP.GE.OR UP0, UPT, UR5, UR10, UP0 ;  /* 0x0000000a0500728c */ /* 0x000fc40008706670 */
[----:B------:R-:W-:Y:S02]  /*25f0*/  UIMAD.WIDE.U32 UR10, UR5, UR8, URZ ;  /* 0x00000008050a72a5 */ /* 0x000fe4000f8e00ff */
[----:B------:R-:W-:Y:S01]  /*2600*/  UIADD3 UR12, UPT, UPT, -UR4, URZ, URZ ;  /* 0x000000ff040c7290 */ /* 0x000fe2000fffe1ff */
[----:B------:R-:W-:Y:S01]  /*2610*/  UMOV UR8, UR15 ;  /* 0x0000000f00087c82 */ /* 0x000fe20008000000 */
[----:B------:R-:W-:Y:S02]  /*2620*/  UIADD3 UR10, UPT, UPT, -UR5, URZ, URZ ;  /* 0x000000ff050a7290 */ /* 0x000fe4000fffe1ff */
[----:B------:R-:W-:-:S03]  /*2630*/  USHF.R.U32.HI UR8, URZ, UR9, UR8 ;  /* 0x00000009ff087299 */ /* 0x000fc60008011608 */
[----:B------:R-:W-:Y:S01]  /*2640*/  @!UP0 UMOV UR7, UR11 ;  /* 0x0000000b00078c82 */ /* 0x000fe20008000000 */
[----:B------:R-:W-:Y:S02]  /*2650*/  UIMAD UR12, UR18, UR12, UR40 ;  /* 0x0000000c120c72a4 */ /* 0x000fe4000f8e0228 */
[----:B------:R-:W-:Y:S02]  /*2660*/  USEL UR8, UR4, UR8, !UP3 ;  /* 0x0000000804087287 */ /* 0x000fe4000d800000 */
[----:B------:R-:W-:Y:S02]  /*2670*/  @!UP0 USHF.R.U32.HI UR7, URZ, UR9, UR7 ;  /* 0x00000009ff078299 */ /* 0x000fe40008011607 */
[----:B------:R-:W-:Y:S02]  /*2680*/  UIADD3 UR9, UPT, UPT, -UR8, URZ, URZ ;  /* 0x000000ff08097290 */ /* 0x000fe4000fffe1ff */
[----:B------:R-:W-:Y:S02]  /*2690*/  @!UP0 USEL UR7, UR5, UR7, !UP3 ;  /* 0x0000000705078287 */ /* 0x000fe4000d800000 */
[----:B------:R-:W-:-:S02]  /*26a0*/  UIMAD UR9, UR42, UR9, UR4 ;  /* 0x000000092a0972a4 */ /* 0x000fc4000f8e0204 */
[----:B------:R-:W-:Y:S02]  /*26b0*/  @!UP0 UIADD3 UR8, UPT, UPT, UR8, -UR7, URZ ;  /* 0x8000000708088290 */ /* 0x000fe4000fffe0ff */
[----:B------:R-:W-:Y:S02]  /*26c0*/  @!UP0 UIMAD UR7, UR9, UR6, UR7 ;  /* 0x00000006090782a4 */ /* 0x000fe4000f8e0207 */
[----:B------:R-:W-:Y:S02]  /*26d0*/  @!UP0 UIMAD UR4, UR42, UR8, UR5 ;  /* 0x000000082a0482a4 */ /* 0x000fe4000f8e0205 */
[----:B------:R-:W-:Y:S02]  /*26e0*/  UIMAD UR6, UR20, UR10, UR41 ;  /* 0x0000000a140672a4 */ /* 0x000fe4000f8e0229 */
[----:B------:R-:W-:Y:S01]  /*26f0*/  UIMAD UR40, UR4, UR18, UR12 ;  /* 0x00000012042872a4 */ /* 0x000fe2000f8e020c */
[----:B------:R-:W-:Y:S02]  /*2700*/  @!UP0 UMOV UR5, UR7 ;  /* 0x0000000700058c82 */ /* 0x000fe40008000000 */
[----:B------:R-:W-:-:S12]  /*2710*/  UIMAD UR41, UR5, UR20, UR6 ;  /* 0x00000014052972a4 */ /* 0x000fd8000f8e0206 */
.L_x_40:
[----:B------:R-:W2:Y:S02]  /*2720*/  LDCU UR4, c[0x0][0xb30] ;  /* 0x00016600ff0477ac */ /* 0x000ea40008000800 */
[----:B--2---:R-:W-:-:S09]  /*2730*/  UISETP.NE.AND UP0, UPT, UR4, 0x1, UPT ;  /* 0x000000010400788c */ /* 0x004fd2000bf05270 */
[----:B------:R-:W-:Y:S05]  /*2740*/  BRA.U UP0, `(.L_x_41) ;  /* 0x0000000100447547 */ /* 0x000fea000b800000 */
[----:B------:R-:W2:Y:S01]  /*2750*/  LDCU.128 UR8, c[0x0][0xb10] ;  /* 0x00016200ff0877ac */ /* 0x000ea20008000c00 */
[----:B------:R-:W3:Y:S01]  /*2760*/  LDCU UR12, c[0x0][0xb0c] ;  /* 0x00016180ff0c77ac */ /* 0x000ee20008000800 */
[----:B------:R-:W4:Y:S01]  /*2770*/  LDCU UR14, c[0x0][0xb20] ;  /* 0x00016400ff0e77ac */ /* 0x000f220008000800 */
[----:B--2---:R-:W-:Y:S02]  /*2780*/  UIMAD.WIDE.U32 UR6, UR41, UR8, URZ ;  /* 0x00000008290672a5 */ /* 0x004fe4000f8e00ff */
[----:B------:R-:W-:Y:S02]  /*2790*/  UIMAD.WIDE.U32 UR4, UR40, UR11, URZ ;  /* 0x0000000b280472a5 */ /* 0x000fe4000f8e00ff */
[----:B---3--:R-:W-:Y:S02]  /*27a0*/  UISETP.NE.AND UP2, UPT, UR12, 0x1, UPT ;  /* 0x000000010c00788c */ /* 0x008fe4000bf45270 */
[----:B------:R-:W-:Y:S01]  /*27b0*/  UISETP.NE.AND UP0, UPT, UR10, 0x1, UPT ;  /* 0x000000010a00788c */ /* 0x000fe2000bf05270 */
[----:B------:R-:W-:-:S02]  /*27c0*/  UMOV UR6, UR7 ;  /* 0x0000000700067c82 */ /* 0x000fc40008000000 */
[----:B------:R-:W-:Y:S01]  /*27d0*/  UMOV UR4, UR5 ;  /* 0x0000000500047c82 */ /* 0x000fe20008000000 */
[----:B------:R-:W-:Y:S02]  /*27e0*/  USHF.R.U32.HI UR9, URZ, UR9, UR6 ;  /* 0x00000009ff097299 */ /* 0x000fe40008011606 */
[----:B----4-:R-:W-:Y:S02]  /*27f0*/  USHF.R.U32.HI UR4, URZ, UR14, UR4 ;  /* 0x0000000eff047299 */ /* 0x010fe40008011604 */
[----:B------:R-:W-:Y:S02]  /*2800*/  USEL UR5, UR41, UR9, !UP2 ;  /* 0x0000000929057287 */ /* 0x000fe4000d000000 */
[----:B------:R-:W-:-:S04]  /*2810*/  USEL UR4, UR40, UR4, !UP0 ;  /* 0x0000000428047287 */ /* 0x000fc8000c000000 */
[----:B------:R-:W-:Y:S02]  /*2820*/  UIADD3 UR6, UPT, UPT, UR5, -UR4, URZ ;  /* 0x8000000405067290 */ /* 0x000fe4000fffe0ff */
[----:B------:R-:W-:Y:S02]  /*2830*/  UIADD3 UR4, UPT, UPT, -UR5, UR4, URZ ;  /* 0x0000000405047290 */ /* 0x000fe4000fffe1ff */
[----:B------:R-:W-:Y:S02]  /*2840*/  UIMAD UR40, UR6, UR10, UR40 ;  /* 0x0000000a062872a4 */ /* 0x000fe4000f8e0228 */
[----:B------:R-:W-:-:S12]  /*2850*/  UIMAD UR41, UR4, UR12, UR41 ;  /* 0x0000000c042972a4 */ /* 0x000fd8000f8e0229 */
.L_x_41:
[----:B------:R-:W-:Y:S01]  /*2860*/  VIADD R11, R11, 0x1 ;  /* 0x000000010b0b7836 */ /* 0x000fe20000000000 */
[----:B------:R-:W-:Y:S02]  /*2870*/  R2UR UR5, R56 ;  /* 0x00000000380572ca */ /* 0x000fe400000e0000 */
[----:B------:R-:W-:Y:S02]  /*2880*/  R2UR UR4, R55 ;  /* 0x00000000370472ca */ /* 0x000fe400000e0000 */
[C---:B------:R-:W-:Y:S02]  /*2890*/  ISETP.NE.AND P0, PT, R11.reuse, 0x2, PT ;  /* 0x000000020b00780c */ /* 0x040fe40003f05270 */
[----:B------:R-:W-:Y:S02]  /*28a0*/  PLOP3.LUT P1, PT, PT, PT, PT, 0x80, 0x8 ;  /* 0x000000000008781c */ /* 0x000fe40003f2f070 */
[----:B-1----:R-:W-:Y:S02]  /*28b0*/  SEL R0, RZ, 0x1, P0 ;  /* 0x00000001ff007807 */ /* 0x002fe40000000000 */
[----:B------:R-:W-:-:S02]  /*28c0*/  SEL R11, R11, RZ, P0 ;  /* 0x000000ff0b0b7207 */ /* 0x000fc40000000000 */
[----:B------:R-:W-:Y:S01]  /*28d0*/  LOP3.LUT R10, R10, R0, RZ, 0x3c, !PT ;  /* 0x000000000a0a7212 */ /* 0x000fe200078e3cff */
[----:B------:R-:W-:Y:S02]  /*28e0*/  UIADD3 UR26, UPT, UPT, UR41, UR5, URZ ;  /* 0x00000005291a7290 */ /* 0x000fe4000fffe0ff */
[----:B------:R-:W-:Y:S01]  /*28f0*/  UIADD3 UR27, UPT, UPT, UR40, UR4, URZ ;  /* 0x00000004281b7290 */ /* 0x000fe2000fffe0ff */
[----:B------:R-:W-:Y:S11]  /*2900*/  BRA.U UP1, `(.L_x_42) ;  /* 0xffffffed01dc7547 */ /* 0x000ff6000b83ffff */
[----:B------:R-:W-:Y:S01]  /*2910*/  UIADD3 UR13, UPT, UPT, UR13, 0x30, URZ ;  /* 0x000000300d0d7890 */ /* 0x000fe2000fffe0ff */
[----:B------:R-:W-:-:S03]  /*2920*/  SHF.L.U32 R2, R12, 0x1f, RZ ;  /* 0x0000001f0c027819 */ /* 0x000fc600000006ff */
[----:B------:R-:W-:-:S09]  /*2930*/  ULEA UR4, UR21, UR13, 0x3 ;  /* 0x0000000d15047291 */ /* 0x000fd2000f8e18ff */
[----:B------:R-:W1:Y:S02]  /*2940*/  SYNCS.PHASECHK.TRANS64.TRYWAIT P0, [UR4], R2 ;  /* 0x00000002ff0075a7 */ /* 0x000e640008001104 */
[----:B-1----:R-:W-:Y:S05]  /*2950*/  @!P0 BRA `(.L_x_43) ;  /* 0x00000054005c8947 */ /* 0x002fea0003800000 */
.L_x_129:
[----:B------:R-:W-:-:S04]  /*2960*/  UIADD3 UR4, UPT, UPT, UR21, 0x1, URZ ;  /* 0x0000000115047890 */ /* 0x000fc8000fffe0ff */
[----:B------:R-:W-:-:S04]  /*2970*/  UISETP.NE.AND UP0, UPT, UR4, 0x6, UPT ;  /* 0x000000060400788c */ /* 0x000fc8000bf05270 */
[----:B------:R-:W-:Y:S02]  /*2980*/  USEL UR6, URZ, 0x1, UP0 ;  /* 0x00000001ff067887 */ /* 0x000fe40008000000 */
[----:B------:R-:W-:-:S04]  /*2990*/  USEL UR4, UR4, URZ, UP0 ;  /* 0x000000ff04047287 */ /* 0x000fc80008000000 */
[----:B------:R-:W-:Y:S01]  /*29a0*/  ULEA UR5, UR4, UR13, 0x3 ;  /* 0x0000000d04057291 */ /* 0x000fe2000f8e18ff */
[----:B-1----:R-:W-:-:S04]  /*29b0*/  LOP3.LUT R2, R12, UR6, RZ, 0x3c, !PT ;  /* 0x000000060c027c12 */ /* 0x002fc8000f8e3cff */
[----:B------:R-:W-:-:S04]  /*29c0*/  SHF.L.U32 R3, R2, 0x1f, RZ ;  /* 0x0000001f02037819 */ /* 0x000fc800000006ff */
[----:B------:R-:W1:Y:S02]  /*29d0*/  SYNCS.PHASECHK.TRANS64.TRYWAIT P0, [UR5], R3 ;  /* 0x00000003ff0075a7 */ /* 0x000e640008001105 */
[----:B-1----:R-:W-:Y:S05]  /*29e0*/  @!P0 BRA `(.L_x_44) ;  /* 0x0000005400508947 */ /* 0x002fea0003800000 */
.L_x_131:
[----:B------:R-:W-:-:S04]  /*29f0*/  UIADD3 UR4, UPT, UPT, UR4, 0x1, URZ ;  /* 0x0000000104047890 */ /* 0x000fc8000fffe0ff */
[----:B------:R-:W-:-:S04]  /*2a00*/  UISETP.NE.AND UP0, UPT, UR4, 0x6, UPT ;  /* 0x000000060400788c */ /* 0x000fc8000bf05270 */
[----:B------:R-:W-:Y:S02]  /*2a10*/  USEL UR6, URZ, 0x1, UP0 ;  /* 0x00000001ff067887 */ /* 0x000fe40008000000 */
[----:B------:R-:W-:-:S04]  /*2a20*/  USEL UR4, UR4, URZ, UP0 ;  /* 0x000000ff04047287 */ /* 0x000fc80008000000 */
[----:B------:R-:W-:Y:S01]  /*2a30*/  ULEA UR5, UR4, UR13, 0x3 ;  /* 0x0000000d04057291 */ /* 0x000fe2000f8e18ff */
[----:B------:R-:W-:-:S04]  /*2a40*/  LOP3.LUT R2, R2, UR6, RZ, 0x3c, !PT ;  /* 0x0000000602027c12 */ /* 0x000fc8000f8e3cff */
[----:B-1----:R-:W-:-:S04]  /*2a50*/  SHF.L.U32 R3, R2, 0x1f, RZ ;  /* 0x0000001f02037819 */ /* 0x002fc800000006ff */
[----:B------:R-:W1:Y:S02]  /*2a60*/  SYNCS.PHASECHK.TRANS64.TRYWAIT P0, [UR5], R3 ;  /* 0x00000003ff0075a7 */ /* 0x000e640008001105 */
[----:B-1----:R-:W-:Y:S05]  /*2a70*/  @!P0 BRA `(.L_x_45) ;  /* 0x0000005400448947 */ /* 0x002fea0003800000 */
.L_x_133:
        /* <DEDUP_REMOVED lines=9> */
.L_x_135:
        /* <DEDUP_REMOVED lines=9> */
.L_x_137:
[----:B------:R-:W-:-:S04]  /*2ba0*/  UIADD3 UR4, UPT, UPT, UR4, 0x1, URZ ;  /* 0x0000000104047890 */ /* 0x000fc8000fffe0ff */
[----:B------:R-:W-:-:S04]  /*2bb0*/  UISETP.NE.AND UP0, UPT, UR4, 0x6, UPT ;  /* 0x000000060400788c */ /* 0x000fc8000bf05270 */
[----:B------:R-:W-:Y:S02]  /*2bc0*/  USEL UR5, URZ, 0x1, UP0 ;  /* 0x00000001ff057887 */ /* 0x000fe40008000000 */
[----:B------:R-:W-:-:S04]  /*2bd0*/  USEL UR4, UR4, URZ, UP0 ;  /* 0x000000ff04047287 */ /* 0x000fc80008000000 */
[----:B------:R-:W-:Y:S01]  /*2be0*/  ULEA UR4, UR4, UR13, 0x3 ;  /* 0x0000000d04047291 */ /* 0x000fe2000f8e18ff */
[----:B------:R-:W-:-:S04]  /*2bf0*/  LOP3.LUT R2, R2, UR5, RZ, 0x3c, !PT ;  /* 0x0000000502027c12 */ /* 0x000fc8000f8e3cff */
[----:B------:R-:W-:Y:S01]  /*2c00*/  SHF.L.U32 R2, R2, 0x1f, RZ ;  /* 0x0000001f02027819 */ /* 0x000fe200000006ff */
[----:B-1----:R-:W-:-:S07]  /*2c10*/  IMAD.U32 R0, RZ, RZ, UR4 ;  /* 0x00000004ff007e24 */ /* 0x002fce000f8e00ff */
.L_x_48:
[----:B-1----:R1:W2:Y:S02]  /*2c20*/  SYNCS.PHASECHK.TRANS64.TRYWAIT P0, [R0+URZ], R2 ;  /* 0x00000002000075a7 */ /* 0x0022a400080011ff */
[----:B--2---:R-:W-:Y:S05]  /*2c30*/  @!P0 NANOSLEEP.SYNCS 0x989680 ;  /* 0x009896800000895d */ /* 0x004fea0003900000 */
[----:B------:R-:W2:Y:S02]  /*2c40*/  @!P0 SYNCS.PHASECHK.TRANS64 P0, [R0+URZ], R2 ;  /* 0x00000002000085a7 */ /* 0x000ea400080010ff */
[----:B--2---:R-:W-:Y:S05]  /*2c50*/  @P0 EXIT ;  /* 0x000000000000094d */ /* 0x004fea0003800000 */
[----:B------:R-:W-:Y:S05]  /*2c60*/  BRA `(.L_x_48) ;  /* 0xfffffffc00ec7947 */ /* 0x000fea000383ffff */
.L_x_22:
[----:B------:R-:W-:-:S04]  /*2c70*/  UISETP.NE.AND UP0, UPT, UR54, URZ, UPT ;  /* 0x000000ff3600728c */ /* 0x000fc8000bf05270 */
[----:B------:R-:W-:-:S09]  /*2c80*/  UISETP.NE.OR UP0, UPT, UR18, 0x1, UP0 ;  /* 0x000000011200788c */ /* 0x000fd20008705670 */
[----:B------:R-:W-:Y:S05]  /*2c90*/  BRA.U UP0, `(.L_x_49) ;  /* 0x0000000500487547 */ /* 0x000fea000b800000 */
[----:B------:R-:W-:Y:S01]  /*2ca0*/  ISETP.GE.U32.AND P2, PT, R0, 0x4, PT ;  /* 0x000000040000780c */ /* 0x000fe20003f46070 */
[----:B------:R-:W-:Y:S01]  /*2cb0*/  IMAD.MOV.U32 R12, RZ, RZ, 0x1 ;  /* 0x00000001ff0c7424 */ /* 0x000fe200078e00ff */
[----:B------:R-:W-:Y:S02]  /*2cc0*/  CS2R R10, SRZ ;  /* 0x00000000000a7805 */ /* 0x000fe4000001ff00 */
[----:B------:R-:W-:Y:S01]  /*2cd0*/  CS2R R8, SRZ ;  /* 0x0000000000087805 */ /* 0x000fe2000001ff00 */
[----:B------:R-:W-:Y:S01]  /*2ce0*/  UMOV UR6, 0x400 ;  /* 0x0000040000067882 */ /* 0x000fe20000000000 */
[----:B------:R-:W-:Y:S01]  /*2cf0*/  UMOV UR5, URZ ;  /* 0x000000ff00057c82 */ /* 0x000fe20008000000 */
[----:B------:R-:W-:-:S12]  /*2d00*/  ULEA UR6, UR54, UR6, 0x18 ;  /* 0x0000000636067291 */ /* 0x000fd8000f8ec0ff */
.L_x_53:
[----:B------:R-:W-:Y:S02]  /*2d10*/  LEA R2, R8, UR6, 0x3 ;  /* 0x0000000608027c11 */ /* 0x000fe4000f8e18ff */
[----:B------:R-:W-:-:S03]  /*2d20*/  SHF.L.U32 R4, R9, 0x1f, RZ ;  /* 0x0000001f09047819 */ /* 0x000fc600000006ff */
[----:B------:R-:W-:Y:S01]  /*2d30*/  VIADD R5, R2, 0x110 ;  /* 0x0000011002057836 */ /* 0x000fe20000000000 */
[----:B------:R-:W2:Y:S02]  /*2d40*/  SYNCS.PHASECHK.TRANS64.TRYWAIT P0, [R2+URZ+0x100], R4 ;  /* 0x00010004020075a7 */ /* 0x000ea400080011ff */
[----:B--2---:R-:W-:Y:S05]  /*2d50*/  @!P0 BRA `(.L_x_50) ;  /* 0x0000005000d48947 */ /* 0x004fea0003800000 */
.L_x_138:
[----:B------:R-:W-:Y:S01]  /*2d60*/  ULEA UR4, UR5, UR6, 0x3 ;  /* 0x0000000605047291 */ /* 0x000fe2000f8e18ff */
[----:B--2---:R-:W-:Y:S01]  /*2d70*/  PRMT R2, RZ, 0x654, R5 ;  /* 0x00000654ff027816 */ /* 0x004fe20000000005 */
[----:B------:R-:W-:Y:S01]  /*2d80*/  @!P2 IMAD.MOV.U32 R4, RZ, RZ, 0x10 ;  /* 0x00000010ff04a424 */ /* 0x000fe200078e00ff */
[----:B------:R-:W-:Y:S01]  /*2d90*/  SHF.L.U32 R5, R12, 0x1f, RZ ;  /* 0x0000001f0c057819 */ /* 0x000fe200000006ff */
[----:B------:R-:W-:Y:S01]  /*2da0*/  UIADD3 UR7, UPT, UPT, UR4, 0xa0, URZ ;  /* 0x000000a004077890 */ /* 0x000fe2000fffe0ff */
[----:B------:R2:W-:Y:S05]  /*2db0*/  SYNCS.ARRIVE.TRANS64.RED.A1T0 RZ, [R2+URZ], RZ ;  /* 0x000000ff02ff79a7 */ /* 0x0005ea00081004ff */
[----:B------:R-:W-:Y:S01]  /*2dc0*/  IMAD.U32 R6, RZ, RZ, UR7 ;  /* 0x00000007ff067e24 */ /* 0x000fe2000f8e00ff */
[----:B------:R-:W3:Y:S04]  /*2dd0*/  SYNCS.PHASECHK.TRANS64.TRYWAIT P0, [UR4+0xb0], R5 ;  /* 0x0000b005ff0075a7 */ /* 0x000ee80008001104 */
[----:B------:R-:W-:Y:S01]  /*2de0*/  PRMT R6, R0, 0x654, R6 ;  /* 0x0000065400067816 */ /* 0x000fe20000000006 */
[----:B--23--:R-:W-:Y:S06]  /*2df0*/  @!P0 BRA `(.L_x_51) ;  /* 0x0000005000c08947 */ /* 0x00cfec0003800000 */
.L_x_140:
[----:B------:R-:W-:Y:S01]  /*2e00*/  ULEA UR8, UR5, UR6, 0x4 ;  /* 0x0000000605087291 */ /* 0x000fe2000f8e20ff */
[----:B------:R-:W-:Y:S01]  /*2e10*/  SEL R3, R6, R3, !P2 ;  /* 0x0000000306037207 */ /* 0x000fe20005000000 */
[----:B------:R-:W-:Y:S01]  /*2e20*/  UIADD3 UR9, UPT, UPT, UR4, 0xa0, URZ ;  /* 0x000000a004097890 */ /* 0x000fe2000fffe0ff */
[----:B--2---:R-:W-:Y:S01]  /*2e30*/  LEA R2, R11, UR6, 0x3 ;  /* 0x000000060b027c11 */ /* 0x004fe2000f8e18ff */
[----:B------:R-:W-:Y:S01]  /*2e40*/  UIADD3 UR8, UPT, UPT, UR8, 0x130, URZ ;  /* 0x0000013008087890 */ /* 0x000fe2000fffe0ff */
[----:B------:R2:W-:Y:S01]  /*2e50*/  @!P2 SYNCS.ARRIVE.TRANS64.RED RZ, [R3+URZ], R4 ;  /* 0x0000000403ffa9a7 */ /* 0x0005e200080004ff */
[----:B------:R-:W-:Y:S01]  /*2e60*/  UIADD3 UR4, UPT, UPT, UR5, 0x1, URZ ;  /* 0x0000000105047890 */ /* 0x000fe2000fffe0ff */
[----:B------:R-:W-:-:S03]  /*2e70*/  VIADD R8, R8, 0x1 ;  /* 0x0000000108087836 */ /* 0x000fc60000000000 */
[----:B------:R-:W-:Y:S02]  /*2e80*/  UISETP.NE.AND UP0, UPT, UR4, 0x2, UPT ;  /* 0x000000020400788c */ /* 0x000fe4000bf05270 */
[----:B------:R-:W-:Y:S01]  /*2e90*/  ISETP.NE.AND P0, PT, R8, 0x2, PT ;  /* 0x000000020800780c */ /* 0x000fe20003f05270 */
[----:B------:R-:W-:Y:S06]  /*2ea0*/  UGETNEXTWORKID.BROADCAST [UR8], [UR9] ;  /* 0x00000000080073ca */ /* 0x000fec0008000100 */
[----:B------:R-:W-:Y:S02]  /*2eb0*/  USEL UR7, URZ, 0x1, UP0 ;  /* 0x00000001ff077887 */ /* 0x000fe40008000000 */
[----:B------:R-:W-:-:S04]  /*2ec0*/  USEL UR5, UR4, URZ, UP0 ;  /* 0x000000ff04057287 */ /* 0x000fc80008000000 */
[----:B------:R-:W-:Y:S02]  /*2ed0*/  LOP3.LUT R12, R12, UR7, RZ, 0x3c, !PT ;  /* 0x000000070c0c7c12 */ /* 0x000fe4000f8e3cff */
[----:B--2---:R-:W-:-:S04]  /*2ee0*/  SHF.L.U32 R4, R10, 0x1f, RZ ;  /* 0x0000001f0a047819 */ /* 0x004fc800000006ff */
[----:B------:R-:W2:Y:S02]  /*2ef0*/  SYNCS.PHASECHK.TRANS64.TRYWAIT P1, [R2+URZ+0xa0], R4 ;  /* 0x0000a004020075a7 */ /* 0x000ea400080211ff */
[----:B--2---:R-:W-:Y:S05]  /*2f00*/  @!P1 BRA `(.L_x_52) ;  /* 0x0000005000949947 */ /* 0x004fea0003800000 */
.L_x_141:
[C---:B--2---:R-:W-:Y:S01]  /*2f10*/  LEA R4, R11.reuse, UR6, 0x4 ;  /* 0x000000060b047c11 */ /* 0x044fe2000f8e20ff */
[----:B------:R-:W-:Y:S01]  /*2f20*/  VIADD R2, R2, 0xb0 ;  /* 0x000000b002027836 */ /* 0x000fe20000000000 */
[----:B------:R-:W-:Y:S01]  /*2f30*/  SEL R8, R8, RZ, P0 ;  /* 0x000000ff08087207 */ /* 0x000fe20000000000 */
[----:B------:R-:W-:-:S03]  /*2f40*/  VIADD R11, R11, 0x1 ;  /* 0x000000010b0b7836 */ /* 0x000fc60000000000 */
[----:B------:R-:W2:Y:S01]  /*2f50*/  LDS.128 R4, [R4+0x130] ;  /* 0x0001300004047984 */ /* 0x000ea20000000c00 */
[----:B------:R-:W-:Y:S02]  /*2f60*/  PRMT R2, RZ, 0x654, R2 ;  /* 0x00000654ff027816 */ /* 0x000fe40000000002 */
[C---:B------:R-:W-:Y:S01]  /*2f70*/  ISETP.NE.AND P1, PT, R11.reuse, 0x2, PT ;  /* 0x000000020b00780c */ /* 0x040fe20003f25270 */
[----:B------:R-:W-:Y:S01]  /*2f80*/  @!PT LDS RZ, [RZ] ;  /* 0x00000000fffff984 */ /* 0x000fe20000000800 */
[----:B------:R-:W-:Y:S01]  /*2f90*/  @!PT LDS RZ, [RZ] ;  /* 0x00000000fffff984 */ /* 0x000fe20000000800 */
[----:B------:R-:W-:Y:S01]  /*2fa0*/  @!PT LDS RZ, [RZ] ;  /* 0x00000000fffff984 */ /* 0x000fe20000000800 */
[----:B------:R-:W-:Y:S01]  /*2fb0*/  @!PT LDS RZ, [RZ] ;  /* 0x00000000fffff984 */ /* 0x000fe20000000800 */
[----:B------:R3:W-:Y:S06]  /*2fc0*/  MEMBAR.ALL.CTA ;  /* 0x0000000000007992 */ /* 0x0007ec0000008000 */
[----:B---3--:R-:W3:Y:S01]  /*2fd0*/  FENCE.VIEW.ASYNC.S ;  /* 0x00000000000073c6 */ /* 0x008ee20000000000 */
[----:B------:R-:W-:Y:S01]  /*2fe0*/  SEL R11, R11, RZ, P1 ;  /* 0x000000ff0b0b7207 */ /* 0x000fe20000800000 */
[----:B---3--:R3:W-:Y:S01]  /*2ff0*/  SYNCS.ARRIVE.TRANS64.RED.A1T0 RZ, [R2+URZ], RZ ;  /* 0x000000ff02ff79a7 */ /* 0x0087e200081004ff */
[----:B--2---:R-:W-:-:S02]  /*3000*/  LOP3.LUT P3, RZ, R6, 0x1, RZ, 0xc0, !PT ;  /* 0x0000000106ff7812 */ /* 0x004fc4000786c0ff */
[----:B------:R-:W-:-:S04]  /*3010*/  SEL R4, RZ, 0x1, P1 ;  /* 0x00000001ff047807 */ /* 0x000fc80000800000 */
[----:B------:R-:W-:Y:S02]  /*3020*/  LOP3.LUT R10, R10, R4, RZ, 0x3c, !PT ;  /* 0x000000040a0a7212 */ /* 0x000fe400078e3cff */
[----:B---3--:R-:W-:-:S04]  /*3030*/  SEL R2, RZ, 0x1, P0 ;  /* 0x00000001ff027807 */ /* 0x008fc80000000000 */
[----:B------:R-:W-:Y:S01]  /*3040*/  LOP3.LUT R9, R9, R2, RZ, 0x3c, !PT ;  /* 0x0000000209097212 */ /* 0x000fe200078e3cff */
[----:B------:R-:W-:Y:S06]  /*3050*/  @P3 BRA `(.L_x_53) ;  /* 0xfffffffc002c3947 */ /* 0x000fec000383ffff */
[----:B------:R-:W-:Y:S01]  /*3060*/  ULEA UR4, UR5, UR6, 0x3 ;  /* 0x0000000605047291 */ /* 0x000fe2000f8e18ff */
[----:B------:R-:W-:-:S08]  /*3070*/  SHF.L.U32 R2, R12, 0x1f, RZ ;  /* 0x0000001f0c027819 */ /* 0x000fd000000006ff */
[----:B------:R-:W2:Y:S02]  /*3080*/  SYNCS.PHASECHK.TRANS64 P0, [UR4+0xb0], R2 ;  /* 0x0000b002ff0075a7 */ /* 0x000ea40008001004 */
[----:B--2---:R-:W-:Y:S05]  /*3090*/  @P0 BRA `(.L_x_54) ;  /* 0x0000000000080947 */ /* 0x004fea0003800000 */
[----:B------:R-:W2:Y:S02]  /*30a0*/  SYNCS.PHASECHK.TRANS64.TRYWAIT P0, [UR4+0xb0], R2 ;  /* 0x0000b002ff0075a7 */ /* 0x000ea40008001104 */
[----:B--2---:R-:W-:Y:S05]  /*30b0*/  @!P0 BRA `(.L_x_55) ;  /* 0x00000050003c8947 */ /* 0x004fea0003800000 */
.L_x_54:
[----:B------:R-:W-:-:S04]  /*30c0*/  UIADD3 UR7, UPT, UPT, UR5, 0x1, URZ ;  /* 0x0000000105077890 */ /* 0x000fc8000fffe0ff */
[----:B------:R-:W-:-:S04]  /*30d0*/  UISETP.NE.AND UP0, UPT, UR7, 0x2, UPT ;  /* 0x000000020700788c */ /* 0x000fc8000bf05270 */
[----:B------:R-:W-:Y:S02]  /*30e0*/  USEL UR8, URZ, 0x1, UP0 ;  /* 0x00000001ff087887 */ /* 0x000fe40008000000 */
[----:B------:R-:W-:-:S04]  /*30f0*/  USEL UR7, UR7, URZ, UP0 ;  /* 0x000000ff07077287 */ /* 0x000fc80008000000 */
[----:B------:R-:W-:Y:S01]  /*3100*/  ULEA UR7, UR7, UR6, 0x3 ;  /* 0x0000000607077291 */ /* 0x000fe2000f8e18ff */
[----:B--2---:R-:W-:-:S04]  /*3110*/  LOP3.LUT R2, R12, UR8, RZ, 0x3c, !PT ;  /* 0x000000080c027c12 */ /* 0x004fc8000f8e3cff */
[----:B------:R-:W-:-:S04]  /*3120*/  SHF.L.U32 R0, R2, 0x1f, RZ ;  /* 0x0000001f02007819 */ /* 0x000fc800000006ff */
[----:B------:R-:W2:Y:S02]  /*3130*/  SYNCS.PHASECHK.TRANS64 P0, [UR7+0xb0], R0 ;  /* 0x0000b000ff0075a7 */ /* 0x000ea40008001007 */
[----:B-12---:R-:W-:Y:S05]  /*3140*/  @P0 EXIT ;  /* 0x000000000000094d */ /* 0x006fea0003800000 */
[----:B------:R-:W-:Y:S02]  /*3150*/  SHF.L.U32 R2, R2, 0x1f, RZ ;  /* 0x0000001f02027819 */ /* 0x000fe400000006ff */
[----:B------:R-:W-:-:S07]  /*3160*/  MOV R0, UR7 ;  /* 0x0000000700007c02 */ /* 0x000fce0008000f00 */
.L_x_56:
[----:B-1----:R1:W2:Y:S02]  /*3170*/  SYNCS.PHASECHK.TRANS64.TRYWAIT P0, [R0+URZ+0xb0], R2 ;  /* 0x0000b002000075a7 */ /* 0x0022a400080011ff */
[----:B--2---:R-:W-:Y:S05]  /*3180*/  @!P0 NANOSLEEP.SYNCS 0x989680 ;  /* 0x009896800000895d */ /* 0x004fea0003900000 */
[----:B------:R-:W2:Y:S02]  /*3190*/  @!P0 SYNCS.PHASECHK.TRANS64 P0, [R0+URZ+0xb0], R2 ;  /* 0x0000b002000085a7 */ /* 0x000ea400080010ff */
[----:B--2---:R-:W-:Y:S05]  /*31a0*/  @P0 EXIT ;  /* 0x000000000000094d */ /* 0x004fea0003800000 */
[----:B------:R-:W-:Y:S05]  /*31b0*/  BRA `(.L_x_56) ;  /* 0xfffffffc00ec7947 */ /* 0x000fea000383ffff */
.L_x_49:
[----:B------:R-:W-:Y:S05]  /*31c0*/  BRA.U UP4, `(.L_x_57) ;  /* 0x0000001104447547 */ /* 0x000fea000b800000 */
[----:B------:R-:W-:Y:S01]  /*31d0*/  UMOV UR4, 0x40 ;  /* 0x0000004000047882 */ /* 0x000fe20000000000 */
[----:B------:R-:W-:Y:S01]  /*31e0*/  NOP ;  /* 0x0000000000007918 */ /* 0x000fe20000000000 */
[----:B------:R-:W-:Y:S01]  /*31f0*/  ULEA UR5, UR54, UR4, 0x18 ;  /* 0x0000000436057291 */ /* 0x000fe2000f8ec0ff */
[----:B------:R-:W-:Y:S02]  /*3200*/  UMOV UR6, 0x400 ;  /* 0x0000040000067882 */ /* 0x000fe40000000000 */
[----:B------:R-:W-:-:S06]  /*3210*/  ULEA UR6, UR54, UR6, 0x18 ;  /* 0x0000000636067291 */ /* 0x000fcc000f8ec0ff */
[----:B------:R-:W2:Y:S02]  /*3220*/  LDS.U8 R0, [UR5+0x1c] ;  /* 0x00001c05ff007984 */ /* 0x000ea40008000000 */
[----:B--2---:R-:W-:-:S13]  /*3230*/  ISETP.NE.AND P0, PT, R0, RZ, PT ;  /* 0x000000ff0000720c */ /* 0x004fda0003f05270 */
[----:B------:R-:W-:Y:S05]  /*3240*/  @P0 BRA `(.L_x_58) ;  /* 0x0000000000580947 */ /* 0x000fea0003800000 */
[----:B------:R-:W-:-:S13]  /*3250*/  ELECT P0, URZ, PT ;  /* 0x0000000000ff782f */ /* 0x000fda0003800000 */
[----:B------:R-:W-:Y:S05]  /*3260*/  @!P0 BRA `(.L_x_59) ;  /* 0x0000000000608947 */ /* 0x000fea0003800000 */
[----:B------:R-:W-:Y:S01]  /*3270*/  UMOV UR4, 0x10 ;  /* 0x0000001000047882 */ /* 0x000fe20000000000 */
[----:B------:R-:W-:Y:S01]  /*3280*/  HFMA2 R0, -RZ, RZ, 0, 5.9604644775390625e-08 ;  /* 0x00000001ff007431 */ /* 0x000fe200000001ff */
[----:B------:R-:W-:-:S03]  /*3290*/  MOV R3, 0xffff ;  /* 0x0000ffff00037802 */ /* 0x000fc60000000f00 */
[----:B------:R-:W-:Y:S04]  /*32a0*/  DEPBAR.LE SB2, 0x36 ;  /* 0x0000ad800000791a */ /* 0x000fe80000000000 */
[----:B------:R-:W2:Y:S02]  /*32b0*/  UTCATOMSWS.FIND_AND_SET.ALIGN UP0, UR4, UR4 ;  /* 0x00000004000475e3 */ /* 0x000ea40008000800 */
[----:B--2---:R-:W-:Y:S01]  /*32c0*/  MOV R4, UR4 ;  /* 0x0000000400047c02 */ /* 0x004fe20008000f00 */
[----:B------:R-:W-:Y:S06]  /*32d0*/  BRA.U UP0, `(.L_x_60) ;  /* 0x0000000100187547 */ /* 0x000fec000b800000 */
.L_x_61:
[----:B------:R-:W-:Y:S05]  /*32e0*/  NANOSLEEP 0x64 ;  /* 0x000000640000795d */ /* 0x000fea0003800000 */
[----:B------:R-:W-:-:S05]  /*32f0*/  UMOV UR4, 0x10 ;  /* 0x0000001000047882 */ /* 0x000fca0000000000 */
[----:B------:R-:W-:Y:S04]  /*3300*/  DEPBAR.LE SB2, 0x36 ;  /* 0x0000ad800000791a */ /* 0x000fe80000000000 */
[----:B------:R-:W2:Y:S02]  /*3310*/  UTCATOMSWS.FIND_AND_SET.ALIGN UP0, UR4, UR4 ;  /* 0x00000004000475e3 */ /* 0x000ea40008000800 */
[----:B--2---:R-:W-:Y:S01]  /*3320*/  MOV R4, UR4 ;  /* 0x0000000400047c02 */ /* 0x004fe20008000f00 */
[----:B------:R-:W-:Y:S05]  /*3330*/  BRA.U !UP0, `(.L_x_61) ;  /* 0xfffffffd08e87547 */ /* 0x000fea000b83ffff */
.L_x_60:
[-C--:B------:R-:W-:Y:S02]  /*3340*/  SHF.L.U32 R3, R3, R4.reuse, RZ ;  /* 0x0000000403037219 */ /* 0x080fe400000006ff */
[----:B------:R-:W-:Y:S01]  /*3350*/  SHF.L.U32 R0, R0, R4, RZ ;  /* 0x0000000400007219 */ /* 0x000fe200000006ff */
[----:B------:R-:W-:Y:S02]  /*3360*/  IMAD.SHL.U32 R4, R4, 0x20, RZ ;  /* 0x0000002004047824 */ /* 0x000fe400078e00ff */
[----:B------:R2:W-:Y:S04]  /*3370*/  ATOMS.OR RZ, [UR5+0x14], R3 ;  /* 0x00001403ffff798c */ /* 0x0005e8000b000005 */
[----:B------:R2:W-:Y:S04]  /*3380*/  ATOMS.OR RZ, [UR5+0x18], R0 ;  /* 0x00001800ffff798c */ /* 0x0005e8000b000005 */
[----:B------:R2:W-:Y:S01]  /*3390*/  STS [UR6+0x150], R4 ;  /* 0x00015004ff007988 */ /* 0x0005e20008000806 */
[----:B------:R-:W-:Y:S05]  /*33a0*/  BRA `(.L_x_59) ;  /* 0x0000000000107947 */ /* 0x000fea0003800000 */
.L_x_58:
[----:B------:R-:W-:Y:S02]  /*33b0*/  MOV R0, 0xffffffff ;  /* 0xffffffff00007802 */ /* 0x000fe40000000f00 */
[----:B------:R-:W-:-:S03]  /*33c0*/  MOV R4, 0x33f0 ;  /* 0x000033f000047802 */ /* 0x000fc60000000f00 */
[----:B------:R2:W-:Y:S04]  /*33d0*/  STS [UR6+0x150], R0 ;  /* 0x00015000ff007988 */ /* 0x0005e80008000806 */
[----:B-12--5:R-:W-:Y:S05]  /*33e0*/  CALL.REL.NOINC `($__internal_1_$__cuda_sm10x_tcgen05_guardrail_trap_phase_invalid_during_alloc) ;  /* 0x0000005400147944 */ /* 0x026fea0003c00000 */
.L_x_59:
[----:B------:R-:W-:Y:S05]  /*33f0*/  WARPSYNC.ALL ;  /* 0x0000000000007948 */ /* 0x000fea0003800000 */
[----:B------:R-:W3:Y:S01]  /*3400*/  S2UR UR4, SR_CgaCtaId ;  /* 0x00000000000479c3 */ /* 0x000ee20000008800 */
[----:B------:R-:W-:Y:S01]  /*3410*/  UMOV UR41, 0x400 ;  /* 0x0000040000297882 */ /* 0x000fe20000000000 */
[----:B------:R-:W-:-:S06]  /*3420*/  NOP ;  /* 0x0000000000007918 */ /* 0x000fcc0000000000 */
[----:B------:R-:W-:Y:S06]  /*3430*/  BAR.ARV 0x6, 0xa0 ;  /* 0x0182800000007b1d */ /* 0x000fec0000002000 */
[----:B------:R-:W4:Y:S01]  /*3440*/  LDCU UR6, c[0x0][0x38c] ;  /* 0x00007180ff0677ac */ /* 0x000f220008000800 */
[----:B------:R-:W-:Y:S01]  /*3450*/  LOP3.LUT R2, R2, 0xffff, RZ, 0xc0, !PT ;  /* 0x0000ffff02027812 */ /* 0x000fe200078ec0ff */
[----:B------:R-:W-:Y:S01]  /*3460*/  IMAD.MOV.U32 R11, RZ, RZ, 0x1 ;  /* 0x00000001ff0b7424 */ /* 0x000fe200078e00ff */
[----:B------:R-:W-:Y:S01]  /*3470*/  CS2R R8, SRZ ;  /* 0x0000000000087805 */ /* 0x000fe2000001ff00 */
[----:B------:R-:W1:Y:S01]  /*3480*/  LDCU UR7, c[0x0][0x38c] ;  /* 0x00007180ff0777ac */ /* 0x000e620008000800 */
[----:B------:R-:W-:Y:S01]  /*3490*/  R2UR UR42, R2 ;  /* 0x00000000022a72ca */ /* 0x000fe200000e0000 */
[----:B------:R-:W-:Y:S01]  /*34a0*/  IMAD.MOV.U32 R10, RZ, RZ, RZ ;  /* 0x000000ffff0a7224 */ /* 0x000fe200078e00ff */
[----:B------:R-:W-:Y:S01]  /*34b0*/  UMOV UR45, URZ ;  /* 0x000000ff002d7c82 */ /* 0x000fe20008000000 */
[----:B------:R-:W-:Y:S01]  /*34c0*/  UMOV UR39, URZ ;  /* 0x000000ff00277c82 */ /* 0x000fe20008000000 */
[----:B---3--:R-:W-:Y:S01]  /*34d0*/  ULEA UR41, UR4, UR41, 0x18 ;  /* 0x0000002904297291 */ /* 0x008fe2000f8ec0ff */
[----:B------:R-:W-:Y:S01]  /*34e0*/  UMOV UR62, 0x0 ;  /* 0x00000000003e7882 */ /* 0x000fe20000000000 */
[----:B------:R-:W-:-:S02]  /*34f0*/  UMOV UR63, 0x4100910 ;  /* 0x04100910003f7882 */ /* 0x000fc40000000000 */
[----:B------:R-:W-:Y:S02]  /*3500*/  UIADD3 UR5, UPT, UPT, UR41, 0x6800, URZ ;  /* 0x0000680029057890 */ /* 0x000fe4000fffe0ff */
[----:B------:R-:W-:Y:S02]  /*3510*/  UIADD3 UR4, UPT, UPT, UR41, 0x1e800, URZ ;  /* 0x0001e80029047890 */ /* 0x000fe4000fffe0ff */
[----:B----4-:R-:W-:Y:S01]  /*3520*/  UIADD3 UR6, UPT, UPT, UR6, 0x3f, URZ ;  /* 0x0000003f06067890 */ /* 0x010fe2000fffe0ff */
[----:B--2---:R-:W2:Y:S01]  /*3530*/  LDS R0, [UR41+0x150] ;  /* 0x00015029ff007984 */ /* 0x004ea20008000800 */
[----:B------:R-:W-:Y:S02]  /*3540*/  USHF.R.U32.HI UR5, URZ, 0x4, UR5 ;  /* 0x00000004ff057899 */ /* 0x000fe40008011605 */
[----:B------:R-:W-:Y:S02]  /*3550*/  USHF.R.S32.HI UR47, URZ, 0x1f, UR6 ;  /* 0x0000001fff2f7899 */ /* 0x000fe40008011406 */
[----:B------:R-:W-:-:S02]  /*3560*/  USHF.R.U32.HI UR4, URZ, 0x4, UR4 ;  /* 0x00000004ff047899 */ /* 0x000fc40008011604 */
[----:B------:R-:W-:Y:S02]  /*3570*/  ULEA.HI UR47, UR47, UR6, URZ, 0x6 ;  /* 0x000000062f2f7291 */ /* 0x000fe4000f8f30ff */
[----:B------:R-:W-:Y:S02]  /*3580*/  ULOP3.LUT UR5, UR5, 0x3fff, URZ, 0xc0, !UPT ;  /* 0x00003fff05057892 */ /* 0x000fe4000f8ec0ff */
[----:B------:R-:W-:Y:S02]  /*3590*/  USHF.R.S32.HI UR47, URZ, 0x6, UR47 ;  /* 0x00000006ff2f7899 */ /* 0x000fe4000801142f */
[----:B------:R-:W-:Y:S02]  /*35a0*/  ULOP3.LUT UR4, UR4, 0x3fff, URZ, 0xc0, !UPT ;  /* 0x00003fff04047892 */ /* 0x000fe4000f8ec0ff */
[----:B------:R-:W-:Y:S01]  /*35b0*/  UISETP.LT.AND UP0, UPT, UR47, 0x1, UPT ;  /* 0x000000012f00788c */ /* 0x000fe2000bf01270 */
[----:B------:R-:W-:Y:S01]  /*35c0*/  UMOV UR60, 0x0 ;  /* 0x00000000003c7882 */ /* 0x000fe20000000000 */
[----:B------:R-:W-:-:S02]  /*35d0*/  UMOV UR61, 0x4100910 ;  /* 0x04100910003d7882 */ /* 0x000fc40000000000 */
[----:B------:R-:W-:Y:S01]  /*35e0*/  USEL UR64, UR47, 0x1, !UP0 ;  /* 0x000000012f407887 */ /* 0x000fe2000c000000 */
[----:B------:R-:W-:Y:S01]  /*35f0*/  UMOV UR58, 0x0 ;  /* 0x00000000003a7882 */ /* 0x000fe20000000000 */
[----:B------:R-:W-:Y:S01]  /*3600*/  UMOV UR59, 0x4100910 ;  /* 0x04100910003b7882 */ /* 0x000fe20000000000 */
[----:B------:R-:W-:Y:S01]  /*3610*/  UMOV UR56, 0x0 ;  /* 0x0000000000387882 */ /* 0x000fe20000000000 */
[----:B------:R-:W-:Y:S01]  /*3620*/  UMOV UR57, 0x4100910 ;  /* 0x0410091000397882 */ /* 0x000fe20000000000 */
[----:B------:R-:W-:Y:S01]  /*3630*/  UMOV UR54, 0x0 ;  /* 0x0000000000367882 */ /* 0x000fe20000000000 */
[----:B------:R-:W-:Y:S01]  /*3640*/  UMOV UR55, 0x4100910 ;  /* 0x0410091000377882 */ /* 0x000fe20000000000 */
[----:B------:R-:W-:Y:S01]  /*3650*/  UMOV UR52, 0x0 ;  /* 0x0000000000347882 */ /* 0x000fe20000000000 */
[----:B------:R-:W-:Y:S01]  /*3660*/  UMOV UR53, 0x4100910 ;  /* 0x0410091000357882 */ /* 0x000fe20000000000 */
[----:B------:R-:W-:Y:S02]  /*3670*/  ULOP3.LUT UR43, UR5, 0x10000, URZ, 0xfc, !UPT ;  /* 0x00010000052b7892 */ /* 0x000fe4000f8efcff */
[----:B------:R-:W-:-:S02]  /*3680*/  ULOP3.LUT UR44, UR4, 0x10000, URZ, 0xfc, !UPT ;  /* 0x00010000042c7892 */ /* 0x000fc4000f8efcff */
[----:B------:R-:W-:Y:S02]  /*3690*/  UIADD3 UR64, UPT, UPT, -UR64, URZ, URZ ;  /* 0x000000ff40407290 */ /* 0x000fe4000fffe1ff */
[----:B-1----:R-:W-:Y:S01]  /*36a0*/  UISETP.GE.AND UP4, UPT, UR7, 0x1, UPT ;  /* 0x000000010700788c */ /* 0x002fe2000bf86270 */
[----:B------:R-:W-:Y:S01]  /*36b0*/  UMOV UR50, 0x0 ;  /* 0x0000000000327882 */ /* 0x000fe20000000000 */
[----:B------:R-:W-:Y:S01]  /*36c0*/  UMOV UR51, 0x4100910 ;  /* 0x0410091000337882 */ /* 0x000fe20000000000 */
[----:B------:R-:W-:Y:S01]  /*36d0*/  UMOV UR48, 0x0 ;  /* 0x0000000000307882 */ /* 0x000fe20000000000 */
[----:B--2---:R-:W-:Y:S01]  /*36e0*/  R2UR UR65, R0 ;  /* 0x00000000004172ca */ /* 0x004fe200000e0000 */
[----:B------:R-:W-:-:S14]  /*36f0*/  UMOV UR49, 0x4100910 ;  /* 0x0410091000317882 */ /* 0x000fdc0000000000 */
.L_x_68:
[----:B------:R-:W-:Y:S02]  /*3700*/  LEA R0, R10, UR41, 0x3 ;  /* 0x000000290a007c11 */ /* 0x000fe4000f8e18ff */
[----:B------:R-:W-:Y:S02]  /*3710*/  SHF.L.U32 R2, R9, 0x1f, RZ ;  /* 0x0000001f09027819 */ /* 0x000fe400000006ff */
[----:B------:R-:W-:Y:S01]  /*3720*/  PLOP3.LUT P0, PT, PT, PT, UP4, 0x80, 0x8 ;  /* 0x000000000008781c */ /* 0x000fe20003f0f048 */
[----:B------:R-:W-:Y:S01]  /*3730*/  VIADD R3, R0, 0xb0 ;  /* 0x000000b000037836 */ /* 0x000fe20000000000 */
[----:B-1----:R-:W1:Y:S02]  /*3740*/  SYNCS.PHASECHK.TRANS64.TRYWAIT P1, [R0+URZ+0xa0], R2 ;  /* 0x0000a002000075a7 */ /* 0x002e6400080211ff */
[----:B-1-3--:R-:W-:Y:S09]  /*3750*/  @!P1 BRA `(.L_x_62) ;  /* 0x0000004800ac9947 */ /* 0x00aff20003800000 */
.L_x_143:
[----:B------:R-:W-:Y:S01]  /*3760*/  LEA R4, R10, UR41, 0x4 ;  /* 0x000000290a047c11 */ /* 0x000fe2000f8e20ff */
[----:B------:R-:W-:Y:S01]  /*3770*/  @UP4 ULEA UR4, UR39, UR41, 0x3 ;  /* 0x0000002927044291 */ /* 0x000fe2000f8e18ff */
[----:B------:R-:W-:Y:S01]  /*3780*/  PLOP3.LUT P2, PT, PT, PT, PT, 0x80, 0x8 ;  /* 0x000000000008781c */ /* 0x000fe20003f4f070 */
[----:B------:R-:W-:Y:S01]  /*3790*/  ULEA UR46, UR45, UR41, 0x3 ;  /* 0x000000292d2e7291 */ /* 0x000fe2000f8e18ff */
[----:B------:R-:W-:Y:S02]  /*37a0*/  PRMT R3, RZ, 0x654, R3 ;  /* 0x00000654ff037816 */ /* 0x000fe40000000003 */
[----:B------:R-:W2:Y:S01]  /*37b0*/  LDS.128 R4, [R4+0x130] ;  /* 0x0001300004047984 */ /* 0x000ea20000000c00 */
[----:B-1----:R-:W-:Y:S02]  /*37c0*/  @P0 SHF.L.U32 R2, R8, 0x1f, RZ ;  /* 0x0000001f08020819 */ /* 0x002fe400000006ff */
[----:B------:R-:W-:Y:S01]  /*37d0*/  SHF.L.U32 R0, R11, 0x1f, RZ ;  /* 0x0000001f0b007819 */ /* 0x000fe200000006ff */
[----:B------:R-:W-:Y:S01]  /*37e0*/  @!PT LDS RZ, [RZ] ;  /* 0x00000000fffff984 */ /* 0x000fe20000000800 */
[----:B------:R-:W-:Y:S01]  /*37f0*/  @!PT LDS RZ, [RZ] ;  /* 0x00000000fffff984 */ /* 0x000fe20000000800 */
[----:B------:R-:W-:Y:S01]  /*3800*/  @!PT LDS RZ, [RZ] ;  /* 0x00000000fffff984 */ /* 0x000fe20000000800 */
[----:B------:R-:W-:Y:S01]  /*3810*/  @!PT LDS RZ, [RZ] ;  /* 0x00000000fffff984 */ /* 0x000fe20000000800 */
[----:B------:R1:W-:Y:S06]  /*3820*/  MEMBAR.ALL.CTA ;  /* 0x0000000000007992 */ /* 0x0003ec0000008000 */
[----:B-1----:R-:W1:Y:S02]  /*3830*/  FENCE.VIEW.ASYNC.S ;  /* 0x00000000000073c6 */ /* 0x002e640000000000 */
[----:B-1----:R1:W-:Y:S01]  /*3840*/  SYNCS.ARRIVE.TRANS64.RED.A1T0 RZ, [R3+URZ], RZ ;  /* 0x000000ff03ff79a7 */ /* 0x0023e200081004ff */
[----:B------:R1:W3:Y:S01]  /*3850*/  @P0 SYNCS.PHASECHK.TRANS64.TRYWAIT P2, [UR4], R2 ;  /* 0x00000002ff0005a7 */ /* 0x0002e20008041104 */
[----:B------:R-:W-:Y:S01]  /*3860*/  ULEA.HI UR4, UR45, UR45, URZ, 0x1 ;  /* 0x0000002d2d047291 */ /* 0x000fe2000f8f08ff */
[----:B--2---:R-:W-:-:S03]  /*3870*/  LOP3.LUT P1, RZ, R6, 0x1, RZ, 0xc0, !PT ;  /* 0x0000000106ff7812 */ /* 0x004fc6000782c0ff */
[----:B------:R-:W-:Y:S02]  /*3880*/  USHF.L.U32 UR5, UR4, 0x5, URZ ;  /* 0x0000000504057899 */ /* 0x000fe400080006ff */
[----:B------:R-:W-:Y:S02]  /*3890*/  ULOP3.LUT UR36, UR4, 0xffe, URZ, 0xc0, !UPT ;  /* 0x00000ffe04247892 */ /* 0x000fe4000f8ec0ff */
[----:B------:R-:W-:Y:S02]  /*38a0*/  ULOP3.LUT UR4, UR5, 0xffffffc0, URZ, 0xc0, !UPT ;  /* 0xffffffc005047892 */ /* 0x000fe4000f8ec0ff */
[----:B------:R-:W-:Y:S02]  /*38b0*/  UIADD3 UR36, UPT, UPT, -UR36, UR45, URZ ;  /* 0x0000002d24247290 */ /* 0x000fe4000fffe1ff */
[----:B------:R-:W-:Y:S01]  /*38c0*/  UIADD3 UR4, UPT, UPT, UR65, UR4, URZ ;  /* 0x0000000441047290 */ /* 0x000fe2000fffe0ff */
[----:B------:R-:W2:Y:S03]  /*38d0*/  SYNCS.PHASECHK.TRANS64.TRYWAIT P0, [UR46+0xe0], R0 ;  /* 0x0000e000ff0075a7 */ /* 0x000ea6000800112e */
[----:B------:R-:W-:Y:S01]  /*38e0*/  ULEA UR36, UR36, UR4, 0x14 ;  /* 0x0000000424247291 */ /* 0x000fe2000f8ea0ff */
[----:B-123--:R-:W-:Y:S11]  /*38f0*/  @!P0 BRA `(.L_x_63) ;  /* 0x0000004800588947 */ /* 0x00eff60003800000 */
.L_x_145:
[----:B------:R-:W-:Y:S01]  /*3900*/  IADD3 R10, PT, PT, R10, 0x1, RZ ;  /* 0x000000010a0a7810 */ /* 0x000fe20007ffe0ff */
[----:B------:R-:W-:Y:S06]  /*3910*/  BRA.U !UP4, `(.L_x_64) ;  /* 0x000000050c107547 */ /* 0x000fec000b800000 */
[----:B------:R-:W-:Y:S01]  /*3920*/  UPLOP3.LUT UP2, UPT, UPT, UPT, UPT, 0x40, 0x4 ;  /* 0x000000000004789c */ /* 0x000fe20003f4e870 */
[----:B------:R-:W-:Y:S01]  /*3930*/  UMOV UR38, UR64 ;  /* 0x0000004000267c82 */ /* 0x000fe20008000000 */
[----:B------:R-:W-:Y:S01]  /*3940*/  UMOV UR37, UR47 ;  /* 0x0000002f00257c82 */ /* 0x000fe20008000000 */
[----:B------:R-:W-:-:S08]  /*3950*/  UMOV UR5, UR39 ;  /* 0x0000002700057c82 */ /* 0x000fd00008000000 */
.L_x_67:
[----:B------:R-:W-:Y:S02]  /*3960*/  UIADD3 UR38, UPT, UPT, UR38, 0x1, URZ ;  /* 0x0000000126267890 */ /* 0x000fe4000fffe0ff */
[----:B------:R-:W-:Y:S02]  /*3970*/  ULEA UR7, UR5, UR41, 0x3 ;  /* 0x0000002905077291 */ /* 0x000fe4000f8e18ff */
[----:B------:R-:W-:Y:S01]  /*3980*/  UISETP.NE.AND UP3, UPT, UR38, URZ, UPT ;  /* 0x000000ff2600728c */ /* 0x000fe2000bf65270 */
[----:B--23--:R-:W-:Y:S10]  /*3990*/  @P2 BRA `(.L_x_65) ;  /* 0x00000000000c2947 */ /* 0x00cff40003800000 */
[----:B-1----:R-:W-:Y:S04]  /*39a0*/  SHF.L.U32 R2, R8, 0x1f, RZ ;  /* 0x0000001f08027819 */ /* 0x002fe800000006ff */
[----:B------:R-:W1:Y:S02]  /*39b0*/  SYNCS.PHASECHK.TRANS64.TRYWAIT P0, [UR7], R2 ;  /* 0x00000002ff0075a7 */ /* 0x000e640008001107 */
[----:B-1----:R-:W-:Y:S05]  /*39c0*/  @!P0 BRA `(.L_x_66) ;  /* 0x00000048003c8947 */ /* 0x002fea0003800000 */
.L_x_65:
[----:B------:R-:W-:Y:S01]  /*39d0*/  UISETP.NE.AND UP0, UPT, UR37, 0x1, UPT ;  /* 0x000000012500788c */ /* 0x000fe2000bf05270 */
[----:B------:R-:W-:Y:S01]  /*39e0*/  PLOP3.LUT P2, PT, PT, PT, PT, 0x80, 0x8 ;  /* 0x000000000008781c */ /* 0x000fe20003f4f070 */
[----:B------:R-:W-:Y:S02]  /*39f0*/  UIADD3 UR4, UPT, UPT, UR5, 0x1, URZ ;  /* 0x0000000105047890 */ /* 0x000fe4000fffe0ff */
[----:B------:R-:W-:Y:S02]  /*3a00*/  UIADD3 UR40, UPT, UPT, UR7, 0x30, URZ ;  /* 0x0000003007287890 */ /* 0x000fe4000fffe0ff */
[----:B------:R-:W-:Y:S01]  /*3a10*/  UISETP.NE.AND UP1, UPT, UR4, 0x6, UPT ;  /* 0x000000060400788c */ /* 0x000fe2000bf25270 */
[----:B------:R-:W-:Y:S01]  /*3a20*/  PLOP3.LUT P0, PT, PT, PT, UP0, 0x80, 0x8 ;  /* 0x000000000008781c */ /* 0x000fe20003f0f008 */
[----:B------:R-:W-:Y:S02]  /*3a30*/  UIADD3 UR37, UPT, UPT, UR37, -0x1, URZ ;  /* 0xffffffff25257890 */ /* 0x000fe4000fffe0ff */
[----:B------:R-:W-:Y:S02]  /*3a40*/  USEL UR6, URZ, 0x1, UP1 ;  /* 0x00000001ff067887 */ /* 0x000fe40008800000 */
[----:B------:R-:W-:Y:S01]  /*3a50*/  USEL UR39, UR4, URZ, UP1 ;  /* 0x000000ff04277287 */ /* 0x000fe20008800000 */
[----:B------:R-:W-:Y:S01]  /*3a60*/  UMOV UR7, 0x40004040 ;  /* 0x4000404000077882 */ /* 0x000fe20000000000 */
[----:B------:R-:W-:Y:S02]  /*3a70*/  UMOV UR35, 0x40004040 ;  /* 0x4000404000237882 */ /* 0x000fe40000000000 */
[----:B------:R-:W-:Y:S01]  /*3a80*/  @UP0 ULEA UR4, UR39, UR41, 0x3 ;  /* 0x0000002927040291 */ /* 0x000fe2000f8e18ff */
[----:B------:R-:W-:Y:S01]  /*3a90*/  LOP3.LUT R8, R8, UR6, RZ, 0x3c, !PT ;  /* 0x0000000608087c12 */ /* 0x000fe2000f8e3cff */
[----:B------:R-:W-:Y:S01]  /*3aa0*/  ULEA UR6, UR5, UR44, 0xa ;  /* 0x0000002c05067291 */ /* 0x000fe2000f8e50ff */
[----:B------:R-:W-:Y:S02]  /*3ab0*/  UMOV UR33, 0x40004040 ;  /* 0x4000404000217882 */ /* 0x000fe40000000000 */
[----:B-1----:R-:W-:Y:S01]  /*3ac0*/  @P0 SHF.L.U32 R0, R8, 0x1f, RZ ;  /* 0x0000001f08000819 */ /* 0x002fe200000006ff */
[----:B------:R-:W-:Y:S02]  /*3ad0*/  UIADD3 UR34, UPT, UPT, UR6, 0x2, URZ ;  /* 0x0000000206227890 */ /* 0x000fe4000fffe0ff */
[----:B------:R-:W-:Y:S01]  /*3ae0*/  UIADD3 UR30, UPT, UPT, UR6, 0x4, URZ ;  /* 0x00000004061e7890 */ /* 0x000fe2000fffe0ff */
[----:B------:R2:W3:Y:S01]  /*3af0*/  @P0 SYNCS.PHASECHK.TRANS64.TRYWAIT P2, [UR4], R0 ;  /* 0x00000000ff0005a7 */ /* 0x0004e20008041104 */
[----:B------:R-:W-:Y:S02]  /*3b00*/  ULEA UR4, UR5, UR43, 0xa ;  /* 0x0000002b05047291 */ /* 0x000fe4000f8e50ff */
[----:B------:R-:W-:Y:S02]  /*3b10*/  UIADD3 UR26, UPT, UPT, UR6, 0x6, URZ ;  /* 0x00000006061a7890 */ /* 0x000fe4000fffe0ff */
        /* <DEDUP_REMOVED lines=10> */
[----:B------:R-:W-:Y:S01]  /*3bc0*/  UIADD3 UR8, UPT, UPT, UR4, 0x206, URZ ;  /* 0x0000020604087890 */ /* 0x000fe2000fffe0ff */
[----:B------:R-:W-:Y:S01]  /*3bd0*/  UMOV UR5, 0x40004040 ;  /* 0x4000404000057882 */ /* 0x000fe20000000000 */
[----:B------:R-:W-:Y:S01]  /*3be0*/  UMOV UR31, 0x40004040 ;  /* 0x40004040001f7882 */ /* 0x000fe20000000000 */
[----:B------:R1:W-:Y:S01]  /*3bf0*/  UTCHMMA gdesc[UR4], gdesc[UR6], tmem[UR36], tmem[UR62], idesc[UR63], UP2 ;  /* 0x00ff3e06040075ea */ /* 0x0003e20009000024 */
[----:B------:R-:W-:Y:S01]  /*3c00*/  UPLOP3.LUT UP2, UPT, UPT, UPT, UPT, 0x80, 0x8 ;  /* 0x000000000008789c */ /* 0x000fe20003f4f070 */
[----:B------:R2:W-:Y:S01]  /*3c10*/  UTCHMMA gdesc[UR32], gdesc[UR34], tmem[UR36], tmem[UR60], idesc[UR61], UPT ;  /* 0x00ff3c22200075ea */ /* 0x0005e2000b800024 */
[----:B------:R-:W-:Y:S01]  /*3c20*/  UMOV UR29, 0x40004040 ;  /* 0x40004040001d7882 */ /* 0x000fe20000000000 */
[----:B------:R-:W-:Y:S01]  /*3c30*/  UMOV UR27, 0x40004040 ;  /* 0x40004040001b7882 */ /* 0x000fe20000000000 */
        /* <DEDUP_REMOVED lines=12> */
[----:B------:R-:W-:Y:S01]  /*3d00*/  UMOV UR9, 0x40004040 ;  /* 0x4000404000097882 */ /* 0x000fe20000000000 */
[----:B------:R2:W-:Y:S01]  /*3d10*/  UTCHMMA gdesc[UR12], gdesc[UR14], tmem[UR36], tmem[UR50], idesc[UR51], UPT ;  /* 0x00ff320e0c0075ea */ /* 0x0005e2000b800024 */
[----:B------:R2:W-:Y:S01]  /*3d20*/  UTCHMMA gdesc[UR8], gdesc[UR10], tmem[UR36], tmem[UR48], idesc[UR49], UPT ;  /* 0x00ff300a080075ea */ /* 0x0005e2000b800024 */
[----:B------:R2:W-:Y:S01]  /*3d30*/  UTCBAR.MULTICAST [UR40], URZ, UR42 ;  /* 0x000000ff280073e9 */ /* 0x0005e2000800082a */
[----:B-1----:R-:W-:Y:S01]  /*3d40*/  UMOV UR5, UR39 ;  /* 0x0000002700057c82 */ /* 0x002fe20008000000 */
[----:B------:R-:W-:Y:S05]  /*3d50*/  BRA.U UP3, `(.L_x_67) ;  /* 0xfffffffd03007547 */ /* 0x000fea000b83ffff */
.L_x_64:
[----:B------:R-:W-:Y:S01]  /*3d60*/  UIADD3 UR4, UPT, UPT, UR45, 0x1, URZ ;  /* 0x000000012d047890 */ /* 0x000fe2000fffe0ff */
[C---:B------:R-:W-:Y:S01]  /*3d70*/  ISETP.NE.AND P0, PT, R10.reuse, 0x2, PT ;  /* 0x000000020a00780c */ /* 0x040fe20003f05270 */
[----:B------:R-:W-:Y:S02]  /*3d80*/  UIADD3 UR5, UPT, UPT, UR46, 0xc0, URZ ;  /* 0x000000c02e057890 */ /* 0x000fe4000fffe0ff */
[----:B------:R-:W-:Y:S01]  /*3d90*/  UISETP.NE.AND UP0, UPT, UR4, 0x4, UPT ;  /* 0x000000040400788c */ /* 0x000fe2000bf05270 */
[----:B-12---:R-:W-:Y:S02]  /*3da0*/  SEL R0, RZ, 0x1, P0 ;  /* 0x00000001ff007807 */ /* 0x006fe40000000000 */
[----:B------:R-:W-:Y:S01]  /*3db0*/  SEL R10, R10, RZ, P0 ;  /* 0x000000ff0a0a7207 */ /* 0x000fe20000000000 */
[----:B------:R-:W-:Y:S01]  /*3dc0*/  USEL UR6, URZ, 0x1, UP0 ;  /* 0x00000001ff067887 */ /* 0x000fe20008000000 */
[----:B------:R-:W-:Y:S01]  /*3dd0*/  LOP3.LUT R9, R9, R0, RZ, 0x3c, !PT ;  /* 0x0000000009097212 */ /* 0x000fe200078e3cff */
[----:B------:R-:W-:Y:S01]  /*3de0*/  USEL UR45, UR4, URZ, UP0 ;  /* 0x000000ff042d7287 */ /* 0x000fe20008000000 */
[----:B------:R1:W-:Y:S03]  /*3df0*/  UTCBAR [UR5], URZ ;  /* 0x000000ff050073e9 */ /* 0x0003e600080000ff */
[----:B------:R-:W-:Y:S01]  /*3e00*/  LOP3.LUT R11, R11, UR6, RZ, 0x3c, !PT ;  /* 0x000000060b0b7c12 */ /* 0x000fe2000f8e3cff */
[----:B------:R-:W-:Y:S07]  /*3e10*/  @P1 BRA `(.L_x_68) ;  /* 0xfffffff800381947 */ /* 0x000fee000383ffff */
[----:B------:R-:W2:Y:S01]  /*3e20*/  S2UR UR8, SR_CgaCtaId ;  /* 0x00000000000879c3 */ /* 0x000ea20000008800 */
[----:B------:R-:W-:Y:S01]  /*3e30*/  ELECT P0, URZ, PT ;  /* 0x0000000000ff782f */ /* 0x000fe20003800000 */
[----:B------:R-:W-:Y:S01]  /*3e40*/  IMAD.MOV.U32 R0, RZ, RZ, 0x1 ;  /* 0x00000001ff007424 */ /* 0x000fe200078e00ff */
[----:B------:R-:W-:Y:S01]  /*3e50*/  UIADD3 UR41, UPT, UPT, UR41, 0xe0, URZ ;  /* 0x000000e029297890 */ /* 0x000fe2000fffe0ff */
[----:B------:R-:W-:Y:S01]  /*3e60*/  SHF.L.U32 R2, R11, 0x1f, RZ ;  /* 0x0000001f0b027819 */ /* 0x000fe200000006ff */
[----:B------:R-:W-:-:S03]  /*3e70*/  UMOV UR4, 0x40 ;  /* 0x0000004000047882 */ /* 0x000fc60000000000 */
[----:B------:R-:W-:Y:S01]  /*3e80*/  UVIRTCOUNT.DEALLOC.SMPOOL 0x80 ;  /* 0x000000800000784c */ /* 0x000fe20000000000 */
[----:B--2---:R-:W-:Y:S02]  /*3e90*/  ULEA UR8, UR8, UR4, 0x18 ;  /* 0x0000000408087291 */ /* 0x004fe4000f8ec0ff */
[----:B------:R-:W-:-:S07]  /*3ea0*/  ULEA UR4, UR45, UR41, 0x3 ;  /* 0x000000292d047291 */ /* 0x000fce000f8e18ff */
[----:B------:R2:W-:Y:S02]  /*3eb0*/  @P0 STS.U8 [UR8+0x1c], R0 ;  /* 0x00001c00ff000988 */ /* 0x0005e40008000008 */
[----:B------:R-:W4:Y:S02]  /*3ec0*/  SYNCS.PHASECHK.TRANS64.TRYWAIT P0, [UR4], R2 ;  /* 0x00000002ff0075a7 */ /* 0x000f240008001104 */
[----:B--2-4-:R-:W-:Y:S05]  /*3ed0*/  @!P0 BRA `(.L_x_69) ;  /* 0x0000004400108947 */ /* 0x014fea0003800000 */
.L_x_148:
[----:B------:R-:W-:-:S04]  /*3ee0*/  UIADD3 UR4, UPT, UPT, UR45, 0x1, URZ ;  /* 0x000000012d047890 */ /* 0x000fc8000fffe0ff */
[----:B------:R-:W-:-:S04]  /*3ef0*/  UISETP.NE.AND UP0, UPT, UR4, 0x4, UPT ;  /* 0x000000040400788c */ /* 0x000fc8000bf05270 */
[----:B------:R-:W-:Y:S02]  /*3f00*/  USEL UR6, URZ, 0x1, UP0 ;  /* 0x00000001ff067887 */ /* 0x000fe40008000000 */
[----:B------:R-:W-:-:S04]  /*3f10*/  USEL UR4, UR4, URZ, UP0 ;  /* 0x000000ff04047287 */ /* 0x000fc80008000000 */
[----:B-1----:R-:W-:Y:S01]  /*3f20*/  ULEA UR5, UR4, UR41, 0x3 ;  /* 0x0000002904057291 */ /* 0x002fe2000f8e18ff */
[----:B--2---:R-:W-:-:S04]  /*3f30*/  LOP3.LUT R2, R11, UR6, RZ, 0x3c, !PT ;  /* 0x000000060b027c12 */ /* 0x004fc8000f8e3cff */
[----:B------:R-:W-:-:S04]  /*3f40*/  SHF.L.U32 R3, R2, 0x1f, RZ ;  /* 0x0000001f02037819 */ /* 0x000fc800000006ff */
[----:B------:R-:W1:Y:S02]  /*3f50*/  SYNCS.PHASECHK.TRANS64.TRYWAIT P0, [UR5], R3 ;  /* 0x00000003ff0075a7 */ /* 0x000e640008001105 */
[----:B-1----:R-:W-:Y:S05]  /*3f60*/  @!P0 BRA `(.L_x_70) ;  /* 0x0000004400048947 */ /* 0x002fea0003800000 */
.L_x_150:
        /* <DEDUP_REMOVED lines=9> */
.L_x_152:
[----:B------:R-:W-:-:S04]  /*4000*/  UIADD3 UR4, UPT, UPT, UR4, 0x1, URZ ;  /* 0x0000000104047890 */ /* 0x000fc8000fffe0ff */
[----:B------:R-:W-:-:S04]  /*4010*/  UISETP.NE.AND UP0, UPT, UR4, 0x4, UPT ;  /* 0x000000040400788c */ /* 0x000fc8000bf05270 */
[----:B------:R-:W-:Y:S02]  /*4020*/  USEL UR5, URZ, 0x1, UP0 ;  /* 0x00000001ff057887 */ /* 0x000fe40008000000 */
[----:B------:R-:W-:-:S04]  /*4030*/  USEL UR4, UR4, URZ, UP0 ;  /* 0x000000ff04047287 */ /* 0x000fc80008000000 */
[----:B------:R-:W-:Y:S01]  /*4040*/  ULEA UR4, UR4, UR41, 0x3 ;  /* 0x0000002904047291 */ /* 0x000fe2000f8e18ff */
[----:B------:R-:W-:-:S04]  /*4050*/  LOP3.LUT R2, R2, UR5, RZ, 0x3c, !PT ;  /* 0x0000000502027c12 */ /* 0x000fc8000f8e3cff */
[----:B------:R-:W-:-:S04]  /*4060*/  SHF.L.U32 R2, R2, 0x1f, RZ ;  /* 0x0000001f02027819 */ /* 0x000fc800000006ff */
[----:B------:R-:W2:Y:S02]  /*4070*/  SYNCS.PHASECHK.TRANS64.TRYWAIT P0, [UR4], R2 ;  /* 0x00000002ff0075a7 */ /* 0x000ea40008001104 */
[----:B--2---:R-:W-:Y:S05]  /*4080*/  @!P0 BRA `(.L_x_72) ;  /* 0x0000004000ec8947 */ /* 0x004fea0003800000 */
.L_x_154:
[----:B------:R-:W-:Y:S01]  /*4090*/  NOP ;  /* 0x0000000000007918 */ /* 0x000fe20000000000 */
[----:B-1----:R-:W1:Y:S01]  /*40a0*/  LDS R0, [UR8+0x14] ;  /* 0x00001408ff007984 */ /* 0x002e620008000800 */
[----:B------:R-:W-:Y:S01]  /*40b0*/  ULOP3.LUT UR4, UR65, 0xffff, URZ, 0xc0, !UPT ;  /* 0x0000ffff41047892 */ /* 0x000fe2000f8ec0ff */
[----:B------:R-:W-:Y:S01]  /*40c0*/  UMOV UR5, 0xffff ;  /* 0x0000ffff00057882 */ /* 0x000fe20000000000 */
[----:B------:R-:W-:Y:S02]  /*40d0*/  UMOV UR6, 0x1 ;  /* 0x0000000100067882 */ /* 0x000fe40000000000 */
[----:B------:R-:W-:-:S04]  /*40e0*/  USHF.R.U32.HI UR4, URZ, 0x5, UR4 ;  /* 0x00000005ff047899 */ /* 0x000fc80008011604 */
[----:B------:R-:W-:Y:S02]  /*40f0*/  USHF.L.U32 UR5, UR5, UR4, URZ ;  /* 0x0000000405057299 */ /* 0x000fe400080006ff */
[----:B------:R-:W-:-:S04]  /*4100*/  USHF.L.U32 UR4, UR6, UR4, URZ ;  /* 0x0000000406047299 */ /* 0x000fc800080006ff */
[----:B-1----:R-:W-:-:S04]  /*4110*/  LOP3.LUT R0, R0, UR5, RZ, 0xc0, !PT ;  /* 0x0000000500007c12 */ /* 0x002fc8000f8ec0ff */
[----:B------:R-:W-:-:S13]  /*4120*/  ISETP.NE.AND P0, PT, R0, UR5, PT ;  /* 0x0000000500007c0c */ /* 0x000fda000bf05270 */
[----:B------:R-:W-:Y:S05]  /*4130*/  @P0 BRA `(.L_x_73) ;  /* 0x0000000000580947 */ /* 0x000fea0003800000 */
[----:B------:R-:W1:Y:S02]  /*4140*/  LDS R0, [UR8+0x18] ;  /* 0x00001808ff007984 */ /* 0x000e640008000800 */
[----:B-1----:R-:W-:-:S04]  /*4150*/  LOP3.LUT R0, R0, UR4, RZ, 0xc0, !PT ;  /* 0x0000000400007c12 */ /* 0x002fc8000f8ec0ff */
[----:B------:R-:W-:-:S13]  /*4160*/  ISETP.NE.AND P0, PT, R0, UR4, PT ;  /* 0x0000000400007c0c */ /* 0x000fda000bf05270 */
[----:B------:R-:W-:Y:S05]  /*4170*/  @P0 BRA `(.L_x_74) ;  /* 0x00000000003c0947 */ /* 0x000fea0003800000 */
[----:B------:R-:W1:Y:S01]  /*4180*/  S2R R2, SR_LANEID ;  /* 0x0000000000027919 */ /* 0x000e620000000000 */
[----:B------:R-:W-:-:S06]  /*4190*/  ULOP3.LUT UR5, URZ, UR5, URZ, 0x33, !UPT ;  /* 0x00000005ff057292 */ /* 0x000fcc000f8e33ff */
[----:B------:R-:W-:-:S04]  /*41a0*/  IMAD.U32 R0, RZ, RZ, UR5 ;  /* 0x00000005ff007e24 */ /* 0x000fc8000f8e00ff */
[----:B------:R2:W4:Y:S02]  /*41b0*/  REDUX UR7, R0 ;  /* 0x00000000000773c4 */ /* 0x0005240000000000 */
[----:B------:R1:W-:Y:S01]  /*41c0*/  UTCATOMSWS.AND URZ, UR5 ;  /* 0x0000000500ff79e3 */ /* 0x0003e20008000000 */
[----:B--2---:R-:W-:Y:S01]  /*41d0*/  LOP3.LUT R0, RZ, UR4, RZ, 0x33, !PT ;  /* 0x00000004ff007c12 */ /* 0x004fe2000f8e33ff */
[----:B------:R-:W-:Y:S02]  /*41e0*/  VOTEU.ANY UR4, UPT, PT ;  /* 0x0000000000047886 */ /* 0x000fe400038e0100 */
[----:B------:R-:W-:Y:S02]  /*41f0*/  UFLO.U32 UR4, UR4 ;  /* 0x00000004000472bd */ /* 0x000fe400080e0000 */
[----:B------:R-:W2:Y:S04]  /*4200*/  REDUX UR6, R0 ;  /* 0x00000000000673c4 */ /* 0x000ea80000000000 */
[----:B-1----:R-:W-:-:S02]  /*4210*/  ISETP.EQ.U32.AND P0, PT, R2, UR4, PT ;  /* 0x0000000402007c0c */ /* 0x002fc4000bf02070 */
[----:B----4-:R-:W-:-:S11]  /*4220*/  MOV R2, UR7 ;  /* 0x0000000700027c02 */ /* 0x010fd60008000f00 */
[----:B------:R1:W-:Y:S01]  /*4230*/  @P0 ATOMS.AND RZ, [UR8+0x14], R2 ;  /* 0x00001402ffff098c */ /* 0x0003e2000a800008 */
[----:B--2---:R-:W-:-:S05]  /*4240*/  IMAD.U32 R0, RZ, RZ, UR6 ;  /* 0x00000006ff007e24 */ /* 0x004fca000f8e00ff */
[----:B------:R1:W-:Y:S01]  /*4250*/  @P0 ATOMS.AND RZ, [UR8+0x18], R0 ;  /* 0x00001800ffff098c */ /* 0x0003e2000a800008 */
[----:B------:R-:W-:Y:S05]  /*4260*/  BRA `(.L_x_75) ;  /* 0x0000000000147947 */ /* 0x000fea0003800000 */
.L_x_74:
[----:B------:R-:W-:Y:S02]  /*4270*/  MOV R2, 0x4290 ;  /* 0x0000429000027802 */ /* 0x000fe40000000f00 */
[----:B---3-5:R-:W-:Y:S05]  /*4280*/  CALL.REL.NOINC `($__internal_0_$__cuda_sm10x_tcgen05_guardrail_trap_col_being_dealloced_not_returned_by_alloc) ;  /* 0x0000004400607944 */ /* 0x028fea0003c00000 */
[----:B------:R-:W-:Y:S05]  /*4290*/  BRA `(.L_x_75) ;  /* 0x0000000000087947 */ /* 0x000fea0003800000 */
.L_x_73:
[----:B------:R-:W-:Y:S02]  /*42a0*/  MOV R2, 0x42c0 ;  /* 0x000042c000027802 */ /* 0x000fe40000000f00 */
[----:B---3-5:R-:W-:Y:S05]  /*42b0*/  CALL.REL.NOINC `($__internal_2_$__cuda_sm10x_tcgen05_guardrail_trap_unallocated_columns_being_dealloced) ;  /* 0x00000044006c7944 */ /* 0x028fea0003c00000 */
.L_x_75:
[----:B------:R-:W-:Y:S01]  /*42c0*/  NOP ;  /* 0x0000000000007918 */ /* 0x000fe20000000000 */
[----:B------:R-:W-:Y:S05]  /*42d0*/  EXIT ;  /* 0x000000000000794d */ /* 0x000fea0003800000 */
.L_x_57:
[----:B------:R-:W-:-:S09]  /*42e0*/  UISETP.NE.OR UP0, UPT, UR18, 0x3, !UP3 ;  /* 0x000000031200788c */ /* 0x000fd2000df05670 */
[----:B------:R-:W-:Y:S05]  /*42f0*/  BRA.U UP0, `(.L_x_76) ;  /* 0x0000001100247547 */ /* 0x000fea000b800000 */
[----:B------:R-:W2:Y:S01]  /*4300*/  LDCU.64 UR4, c[0x0][0x888] ;  /* 0x00011100ff0477ac */ /* 0x000ea20008000a00 */
[----:B------:R-:W3:Y:S01]  /*4310*/  LDC.64 R12, c[0x0][0x348] ;  /* 0x0000d200ff0c7b82 */ /* 0x000ee20000000a00 */
[----:B------:R-:W-:Y:S02]  /*4320*/  HFMA2 R9, -RZ, RZ, 0, 0 ;  /* 0x00000000ff097431 */ /* 0x000fe400000001ff */
[----:B------:R-:W-:Y:S01]  /*4330*/  IMAD.MOV.U32 R11, RZ, RZ, 0x1 ;  /* 0x00000001ff0b7424 */ /* 0x000fe200078e00ff */
[----:B------:R-:W4:Y:S01]  /*4340*/  LDCU UR37, c[0x0][0x370] ;  /* 0x00006e00ff2577ac */ /* 0x000f220008000800 */
[----:B------:R-:W-:Y:S01]  /*4350*/  IMAD.MOV.U32 R10, RZ, RZ, RZ ;  /* 0x000000ffff0a7224 */ /* 0x000fe200078e00ff */
[----:B------:R-:W-:Y:S01]  /*4360*/  MOV R3, 0x2000 ;  /* 0x0000200000037802 */ /* 0x000fe20000000f00 */
[----:B------:R-:W4:Y:S01]  /*4370*/  LDCU.128 UR32, c[0x0][0xb10] ;  /* 0x00016200ff2077ac */ /* 0x000f220008000c00 */
[----:B------:R-:W1:Y:S01]  /*4380*/  LDCU UR29, c[0x0][0x374] ;  /* 0x00006e80ff1d77ac */ /* 0x000e620008000800 */
[----:B------:R-:W1:Y:S01]  /*4390*/  LDCU.64 UR30, c[0x0][0x890] ;  /* 0x00011200ff1e77ac */ /* 0x000e620008000a00 */
[----:B--2---:R-:W-:Y:S01]  /*43a0*/  UISETP.NE.U32.AND UP0, UPT, UR4, URZ, UPT ;  /* 0x000000ff0400728c */ /* 0x004fe2000bf05070 */
[----:B------:R-:W2:Y:S01]  /*43b0*/  LDCU UR15, c[0x0][0xb0c] ;  /* 0x00016180ff0f77ac */ /* 0x000ea20008000800 */
[----:B------:R-:W3:Y:S01]  /*43c0*/  LDCU UR41, c[0x0][0xb20] ;  /* 0x00016400ff2977ac */ /* 0x000ee20008000800 */
[----:B------:R-:W3:Y:S01]  /*43d0*/  LDCU UR4, c[0x0][0xb30] ;  /* 0x00016600ff0477ac */ /* 0x000ee20008000800 */
[----:B----4-:R-:W-:-:S02]  /*43e0*/  UIMAD.WIDE.U32 UR6, UR37, UR32, URZ ;  /* 0x00000020250672a5 */ /* 0x010fc4000f8e00ff */
[----:B-1----:R-:W-:Y:S02]  /*43f0*/  UIMAD.WIDE.U32 UR8, UR29, UR35, URZ ;  /* 0x000000231d0872a5 */ /* 0x002fe4000f8e00ff */
[----:B------:R-:W-:Y:S02]  /*4400*/  USEL UR40, URZ, 0x1, UP5 ;  /* 0x00000001ff287887 */ /* 0x000fe4000a800000 */
[----:B------:R-:W-:Y:S02]  /*4410*/  UISETP.NE.U32.AND UP6, UPT, UR30, URZ, UPT ;  /* 0x000000ff1e00728c */ /* 0x000fe4000bfc5070 */
[----:B------:R-:W-:Y:S01]  /*4420*/  UISETP.NE.AND.EX UP5, UPT, UR5, URZ, UPT, UP0 ;  /* 0x000000ff0500728c */ /* 0x000fe2000bfa5300 */
[----:B------:R-:W-:Y:S01]  /*4430*/  UMOV UR24, 0x400 ;  /* 0x0000040000187882 */ /* 0x000fe20000000000 */
[----:B------:R-:W-:Y:S01]  /*4440*/  UISETP.NE.AND UP0, UPT, UR42, 0x1, UPT ;  /* 0x000000012a00788c */ /* 0x000fe2000bf05270 */
[----:B------:R-:W-:Y:S01]  /*4450*/  UMOV UR6, UR7 ;  /* 0x0000000700067c82 */ /* 0x000fe20008000000 */
[----:B------:R-:W-:Y:S01]  /*4460*/  UMOV UR38, UR9 ;  /* 0x0000000900267c82 */ /* 0x000fe20008000000 */
[----:B--2---:R-:W-:Y:S01]  /*4470*/  UISETP.NE.AND UP0, UPT, UR15, 0x1, UPT ;  /* 0x000000010f00788c */ /* 0x004fe2000bf05270 */
[----:B------:R-:W-:Y:S01]  /*4480*/  UMOV UR25, URZ ;  /* 0x000000ff00197c82 */ /* 0x000fe20008000000 */
[----:B------:R-:W-:-:S02]  /*4490*/  UPLOP3.LUT UP4, UPT, UPT, UPT, UPT, 0x40, 0x4 ;  /* 0x000000000004789c */ /* 0x000fc40003f8e870 */
[----:B------:R-:W-:Y:S01]  /*44a0*/  UISETP.GE.AND UP2, UPT, UR42, 0x1, UPT ;  /* 0x000000012a00788c */ /* 0x000fe2000bf46270 */
[----:B------:R-:W1:Y:S01]  /*44b0*/  LDCU.64 UR16, c[0x0][0xb28] ;  /* 0x00016500ff1077ac */ /* 0x000e620008000a00 */
[----:B------:R-:W-:Y:S02]  /*44c0*/  ULEA UR24, UR54, UR24, 0x18 ;  /* 0x0000001836187291 */ /* 0x000fe4000f8ec0ff */
[----:B------:R-:W-:Y:S02]  /*44d0*/  UISETP.NE.AND.EX UP6, UPT, UR31, URZ, UPT, UP6 ;  /* 0x000000ff1f00728c */ /* 0x000fe4000bfc5360 */
[----:B------:R-:W-:Y:S02]  /*44e0*/  USHF.R.U32.HI UR39, URZ, UR33, UR6 ;  /* 0x00000021ff277299 */ /* 0x000fe40008011606 */
[----:B---3--:R-:W-:Y:S02]  /*44f0*/  USHF.R.U32.HI UR38, URZ, UR41, UR38 ;  /* 0x00000029ff267299 */ /* 0x008fe40008011626 */
[----:B------:R-:W-:-:S02]  /*4500*/  UISETP.NE.AND UP0, UPT, UR34, 0x1, UPT ;  /* 0x000000012200788c */ /* 0x000fc4000bf05270 */
[----:B------:R-:W-:-:S11]  /*4510*/  UISETP.NE.AND UP3, UPT, UR4, 0x1, UPT ;  /* 0x000000010400788c */ /* 0x000fd6000bf65270 */
.L_x_85:
[C---:B------:R-:W-:Y:S02]  /*4520*/  LEA R8, R10.reuse, UR24, 0x3 ;  /* 0x000000180a087c11 */ /* 0x040fe4000f8e18ff */
[----:B------:R-:W-:Y:S02]  /*4530*/  SHF.L.U32 R0, R9, 0x1f, RZ ;  /* 0x0000001f09007819 */ /* 0x000fe400000006ff */
[----:B------:R-:W-:Y:S02]  /*4540*/  LEA R4, R10, UR24, 0x4 ;  /* 0x000000180a047c11 */ /* 0x000fe4000f8e20ff */
[----:B--2---:R-:W2:Y:S02]  /*4550*/  SYNCS.PHASECHK.TRANS64.TRYWAIT P0, [R8+URZ+0xa0], R0 ;  /* 0x0000a000080075a7 */ /* 0x004ea400080011ff */
[----:B--2---:R-:W-:Y:S05]  /*4560*/  @!P0 BRA `(.L_x_77) ;  /* 0x0000003c00cc8947 */ /* 0x004fea0003800000 */
.L_x_155:
[----:B------:R-:W3:Y:S01]  /*4570*/  LDS.128 R4, [R4+0x130] ;  /* 0x0001300004047984 */ /* 0x000ee20000000c00 */
[----:B------:R-:W-:Y:S01]  /*4580*/  UISETP.GE.AND UP0, UPT, UR42, 0x1, UPT ;  /* 0x000000012a00788c */ /* 0x000fe2000bf06270 */
[----:B------:R-:W-:Y:S01]  /*4590*/  @!PT LDS RZ, [RZ] ;  /* 0x00000000fffff984 */ /* 0x000fe20000000800 */
[----:B------:R-:W-:Y:S01]  /*45a0*/  @!PT LDS RZ, [RZ] ;  /* 0x00000000fffff984 */ /* 0x000fe20000000800 */
[----:B------:R-:W-:Y:S01]  /*45b0*/  @!PT LDS RZ, [RZ] ;  /* 0x00000000fffff984 */ /* 0x000fe20000000800 */
[----:B------:R-:W-:Y:S01]  /*45c0*/  @!PT LDS RZ, [RZ] ;  /* 0x00000000fffff984 */ /* 0x000fe20000000800 */
[----:B------:R4:W-:Y:S06]  /*45d0*/  MEMBAR.ALL.CTA ;  /* 0x0000000000007992 */ /* 0x0009ec0000008000 */
[----:B----4-:R-:W4:Y:S01]  /*45e0*/  FENCE.VIEW.ASYNC.S ;  /* 0x00000000000073c6 */ /* 0x010f220000000000 */
[----:B---3--:R-:W-:Y:S11]  /*45f0*/  LOP3.LUT P0, RZ, R6, 0x1, RZ, 0xc0, !PT ;  /* 0x0000000106ff7812 */ /* 0x008ff6000780c0ff */
[----:B------:R-:W-:Y:S02]  /*4600*/  @!UPT UIADD3 URZ, UPT, UPT, URZ, URZ, URZ ;  /* 0x000000fffffff290 */ /* 0x000fe4000fffe0ff */
[----:B----4-:R-:W-:Y:S01]  /*4610*/  VOTEU.ANY UP2, P0 ;  /* 0x0000000000ff7886 */ /* 0x010fe20000040100 */
[----:B------:R-:W-:Y:S11]  /*4620*/  PLOP3.LUT P0, PT, PT, PT, UP2, 0x80, 0x8 ;  /* 0x000000000008781c */ /* 0x000ff60003f0f028 */
[----:B------:R-:W-:Y:S02]  /*4630*/  @!UPT UIADD3 URZ, UPT, UPT, URZ, URZ, URZ ;  /* 0x000000fffffff290 */ /* 0x000fe4000fffe0ff */
[----:B--2---:R-:W-:Y:S02]  /*4640*/  @P0 SHF.R.U32.HI R0, RZ, 0x10, R5 ;  /* 0x00000010ff000819 */ /* 0x004fe40000011605 */
[----:B------:R-:W-:Y:S02]  /*4650*/  @P0 MOV R2, R4 ;  /* 0x0000000400020202 */ /* 0x000fe40000000f00 */
[----:B------:R-:W-:Y:S01]  /*4660*/  @P0 R2UR UR4, R0 ;  /* 0x00000000000402ca */ /* 0x000fe200000e0000 */
[----:B------:R-:W-:Y:S01]  /*4670*/  VIADD R0, R8, 0xb0 ;  /* 0x000000b008007836 */ /* 0x000fe20000000000 */
[----:B------:R-:W-:Y:S02]  /*4680*/  @P0 LOP3.LUT R4, R5, 0xffff, RZ, 0xc0, !PT ;  /* 0x0000ffff05040812 */ /* 0x000fe400078ec0ff */
[----:B------:R-:W-:Y:S02]  /*4690*/  @P0 R2UR UR6, R2 ;  /* 0x00000000020602ca */ /* 0x000fe400000e0000 */
[----:B------:R-:W-:Y:S02]  /*46a0*/  PRMT R0, RZ, 0x654, R0 ;  /* 0x00000654ff007816 */ /* 0x000fe40000000000 */
[----:B------:R-:W-:Y:S02]  /*46b0*/  @P0 R2UR UR5, R4 ;  /* 0x00000000040502ca */ /* 0x000fe400000e0000 */
[----:B------:R2:W-:Y:S03]  /*46c0*/  SYNCS.ARRIVE.TRANS64.RED.A1T0 RZ, [R0+URZ], RZ ;  /* 0x000000ff00ff79a7 */ /* 0x0005e600081004ff */
[----:B------:R-:W-:Y:S04]  /*46d0*/  @UP2 UMOV UR28, UR4 ;  /* 0x00000004001c2c82 */ /* 0x000fe80008000000 */
[----:B------:R-:W-:Y:S04]  /*46e0*/  @UP2 UMOV UR14, UR6 ;  /* 0x00000006000e2c82 */ /* 0x000fe80008000000 */
[----:B------:R-:W-:Y:S01]  /*46f0*/  @UP2 UMOV UR13, UR5 ;  /* 0x00000005000d2c82 */ /* 0x000fe20008000000 */
[----:B------:R-:W-:Y:S05]  /*4700*/  BRA.U !UP0, `(.L_x_78) ;  /* 0x0000000108c07547 */ /* 0x000fea000b800000 */
[----:B------:R-:W-:Y:S02]  /*4710*/  UIMAD.WIDE.U32 UR8, UR13, UR35, URZ ;  /* 0x000000230d0872a5 */ /* 0x000fe4000f8e00ff */
[----:B------:R-:W-:Y:S02]  /*4720*/  UP2UR UR12, UPR, URZ, 0x4 ;  /* 0x00000004ff0c7883 */ /* 0x000fe40008000000 */
[----:B------:R-:W-:Y:S02]  /*4730*/  UISETP.NE.AND UP2, UPT, UR34, 0x1, UPT ;  /* 0x000000012200788c */ /* 0x000fe4000bf45270 */
[----:B------:R-:W-:Y:S02]  /*4740*/  UIMAD.WIDE.U32 UR10, UR14, UR32, URZ ;  /* 0x000000200e0a72a5 */ /* 0x000fe4000f8e00ff */
[----:B------:R-:W-:Y:S02]  /*4750*/  USEL UR4, UR29, UR38, !UP2 ;  /* 0x000000261d047287 */ /* 0x000fe4000d000000 */
[----:B------:R-:W-:Y:S02]  /*4760*/  UISETP.NE.AND UP0, UPT, UR15, 0x1, UPT ;  /* 0x000000010f00788c */ /* 0x000fe4000bf05270 */
[----:B------:R-:W-:Y:S02]  /*4770*/  UP2UR UR22, UPR, URZ, 0x2 ;  /* 0x00000002ff167883 */ /* 0x000fe40008000000 */
[----:B------:R-:W-:Y:S02]  /*4780*/  UISETP.NE.AND UP1, UPT, UR42, 0x1, UPT ;  /* 0x000000012a00788c */ /* 0x000fe4000bf25270 */
[----:B-1----:R-:W-:Y:S02]  /*4790*/  UIMAD.WIDE.U32 UR18, UR4, UR16, URZ ;  /* 0x00000010041272a5 */ /* 0x002fe4000f8e00ff */
[----:B------:R-:W-:Y:S01]  /*47a0*/  USEL UR7, UR37, UR39, !UP0 ;  /* 0x0000002725077287 */ /* 0x000fe2000c000000 */
[----:B------:R-:W-:Y:S02]  /*47b0*/  UMOV UR5, UR9 ;  /* 0x0000000900057c82 */ /* 0x000fe40008000000 */
[----:B------:R-:W-:Y:S02]  /*47c0*/  USHF.R.U32.HI UR6, URZ, UR41, UR5 ;  /* 0x00000029ff067299 */ /* 0x000fe40008011605 */
[----:B------:R-:W-:Y:S02]  /*47d0*/  UIMAD.WIDE.U32 UR20, UR7, UR16, URZ ;  /* 0x00000010071472a5 */ /* 0x000fe4000f8e00ff */
[----:B------:R-:W-:Y:S02]  /*47e0*/  USEL UR6, UR13, UR6, !UP2 ;  /* 0x000000060d067287 */ /* 0x000fe4000d000000 */
[----:B------:R-:W-:Y:S01]  /*47f0*/  UISETP.NE.AND UP2, UPT, UR12, URZ, UPT ;  /* 0x000000ff0c00728c */ /* 0x000fe2000bf45270 */
[----:B------:R-:W-:Y:S01]  /*4800*/  UMOV UR5, UR11 ;  /* 0x0000000b00057c82 */ /* 0x000fe20008000000 */
[----:B------:R-:W-:Y:S02]  /*4810*/  UIMAD.WIDE.U32 UR10, UR6, UR16, URZ ;  /* 0x00000010060a72a5 */ /* 0x000fe4000f8e00ff */
[----:B------:R-:W-:Y:S03]  /*4820*/  USHF.R.U32.HI UR8, URZ, UR33, UR5 ;  /* 0x00000021ff087299 */ /* 0x000fe60008011605 */
[----:B------:R-:W-:Y:S02]  /*4830*/  UMOV UR5, UR19 ;  /* 0x0000001300057c82 */ /* 0x000fe40008000000 */
[----:B------:R-:W-:Y:S03]  /*4840*/  @UP1 USHF.R.U32.HI UR4, URZ, UR17, UR5 ;  /* 0x00000011ff041299 */ /* 0x000fe60008011605 */
[----:B------:R-:W-:Y:S01]  /*4850*/  UMOV UR5, UR21 ;  /* 0x0000001500057c82 */ /* 0x000fe20008000000 */
[----:B------:R-:W-:Y:S02]  /*4860*/  UIMAD UR4, UR42, UR4, URZ ;  /* 0x000000042a0472a4 */ /* 0x000fe4000f8e02ff */
[----:B------:R-:W-:Y:S02]  /*4870*/  @UP1 USHF.R.U32.HI UR7, URZ, UR17, UR5 ;  /* 0x00000011ff071299 */ /* 0x000fe40008011605 */
[----:B------:R-:W-:Y:S02]  /*4880*/  USEL UR5, UR14, UR8, !UP0 ;  /* 0x000000080e057287 */ /* 0x000fe4000c000000 */
[----:B------:R-:W-:Y:S02]  /*4890*/  UIMAD UR8, UR42, UR7, URZ ;  /* 0x000000072a0872a4 */ /* 0x000fe4000f8e02ff */
[----:B------:R-:W-:Y:S03]  /*48a0*/  UISETP.GE.AND UP0, UPT, UR6, UR4, UPT ;  /* 0x000000040600728c */ /* 0x000fe6000bf06270 */
[----:B------:R-:W-:Y:S01]  /*48b0*/  UMOV UR4, UR11 ;  /* 0x0000000b00047c82 */ /* 0x000fe20008000000 */
[----:B------:R-:W-:Y:S02]  /*48c0*/  UISETP.GE.OR UP0, UPT, UR5, UR8, UP0 ;  /* 0x000000080500728c */ /* 0x000fe40008706670 */
[----:B------:R-:W-:Y:S02]  /*48d0*/  USHF.R.U32.HI UR4, URZ, UR17, UR4 ;  /* 0x00000011ff047299 */ /* 0x000fe40008011604 */
[----:B------:R-:W-:Y:S02]  /*48e0*/  UIMAD.WIDE.U32 UR8, UR5, UR16, URZ ;  /* 0x00000010050872a5 */ /* 0x000fe4000f8e00ff */
[----:B------:R-:W-:Y:S04]  /*48f0*/  USEL UR10, UR6, UR4, !UP1 ;  /* 0x00000004060a7287 */ /* 0x000fe8000c800000 */
[----:B------:R-:W-:Y:S01]  /*4900*/  UIADD3 UR11, UPT, UPT, -UR10, URZ, URZ ;  /* 0x000000ff0a0b7290 */ /* 0x000fe2000fffe1ff */
[----:B------:R-:W-:Y:S02]  /*4910*/  @!UP0 UMOV UR4, UR9 ;  /* 0x0000000900048c82 */ /* 0x000fe40008000000 */
[----:B------:R-:W-:Y:S02]  /*4920*/  @!UP0 USHF.R.U32.HI UR4, URZ, UR17, UR4 ;  /* 0x00000011ff048299 */ /* 0x000fe40008011604 */
[----:B------:R-:W-:Y:S02]  /*4930*/  UIMAD UR8, UR42, UR11, UR6 ;  /* 0x0000000b2a0872a4 */ /* 0x000fe4000f8e0206 */
[----:B------:R-:W-:Y:S02]  /*4940*/  @!UP0 USEL UR4, UR5, UR4, !UP1 ;  /* 0x0000000405048287 */ /* 0x000fe4000c800000 */
[----:B------:R-:W-:Y:S02]  /*4950*/  UISETP.NE.AND UP1, UPT, UR22, URZ, UPT ;  /* 0x000000ff1600728c */ /* 0x000fe4000bf25270 */
[----:B------:R-:W-:Y:S02]  /*4960*/  @!UP0 UIMAD UR8, UR7, UR8, UR4 ;  /* 0x00000008070882a4 */ /* 0x000fe4000f8e0204 */
[----:B------:R-:W-:Y:S02]  /*4970*/  @!UP0 UIADD3 UR9, UPT, UPT, UR10, -UR4, URZ ;  /* 0x800000040a098290 */ /* 0x000fe4000fffe0ff */
[----:B------:R-:W-:Y:S02]  /*4980*/  UIADD3 UR4, UPT, UPT, -UR5, URZ, URZ ;  /* 0x000000ff05047290 */ /* 0x000fe4000fffe1ff */
[----:B------:R-:W-:Y:S02]  /*4990*/  UIADD3 UR7, UPT, UPT, -UR6, URZ, URZ ;  /* 0x000000ff06077290 */ /* 0x000fe4000fffe1ff */
[----:B------:R-:W-:Y:S02]  /*49a0*/  @!UP0 UIMAD UR6, UR9, UR42, UR5 ;  /* 0x0000002a090682a4 */ /* 0x000fe4000f8e0205 */
[----:B------:R-:W-:Y:S02]  /*49b0*/  UIMAD UR14, UR15, UR4, UR14 ;  /* 0x000000040f0e72a4 */ /* 0x000fe4000f8e020e */
[----:B------:R-:W-:Y:S01]  /*49c0*/  UIMAD UR13, UR34, UR7, UR13 ;  /* 0x00000007220d72a4 */ /* 0x000fe2000f8e020d */
[----:B------:R-:W-:Y:S02]  /*49d0*/  @!UP0 UMOV UR5, UR8 ;  /* 0x0000000800058c82 */ /* 0x000fe40008000000 */
[----:B------:R-:W-:Y:S02]  /*49e0*/  UIMAD UR14, UR5, UR15, UR14 ;  /* 0x0000000f050e72a4 */ /* 0x000fe4000f8e020e */
[----:B------:R-:W-:Y:S11]  /*49f0*/  UIMAD UR13, UR6, UR34, UR13 ;  /* 0x00000022060d72a4 */ /* 0x000ff6000f8e020d */
[----:B------:R-:W-:Y:S01]  /*4a00*/  @!UPT UIADD3 URZ, UPT, UPT, URZ, URZ, URZ ;  /* 0x000000fffffff290 */ /* 0x000fe2000fffe0ff */
.L_x_78:
[----:B------:R-:W3:Y:S01]  /*4a10*/  @!UP3 LDCU.128 UR20, c[0x0][0xb10] ;  /* 0x00016200ff14b7ac */ /* 0x000ee20008000c00 */
[----:B------:R-:W-:Y:S04]  /*4a20*/  ISETP.NE.U32.AND P0, PT, RZ, UR30, PT ;  /* 0x0000001eff007c0c */ /* 0x000fe8000bf05070 */
[----:B------:R-:W-:Y:S01]  /*4a30*/  ISETP.NE.AND.EX P0, PT, RZ, UR31, PT, P0 ;  /* 0x0000001fff007c0c */ /* 0x000fe2000bf05300 */
[----:B------:R-:W4:Y:S01]  /*4a40*/  @!UP3 LDCU UR5, c[0x0][0xb0c] ;  /* 0x00016180ff05b7ac */ /* 0x000f220008000800 */
[----:B------:R-:W-:Y:S02]  /*4a50*/  USHF.L.U32 UR11, UR26, 0x6, URZ ;  /* 0x000000061a0b7899 */ /* 0x000fe400080006ff */
[----:B------:R-:W-:Y:S02]  /*4a60*/  USHF.L.U32 UR10, UR27, 0x6, URZ ;  /* 0x000000061b0a7899 */ /* 0x000fe400080006ff */
[----:B---3--:R-:W-:Y:S07]  /*4a70*/  UIMAD.WIDE.U32 UR6, UR14, UR20, URZ ;  /* 0x000000140e0672a5 */ /* 0x008fee000f8e00ff */
[----:B------:R-:W-:Y:S01]  /*4a80*/  @!UP3 UMOV UR4, UR7 ;  /* 0x000000070004bc82 */ /* 0x000fe20008000000 */
[----:B----4-:R-:W-:Y:S02]  /*4a90*/  @!UP3 UISETP.NE.AND UP0, UPT, UR5, 0x1, UPT ;  /* 0x000000010500b88c */ /* 0x010fe4000bf05270 */
[----:B------:R-:W-:Y:S02]  /*4aa0*/  @!UP3 USHF.R.U32.HI UR4, URZ, UR21, UR4 ;  /* 0x00000015ff04b299 */ /* 0x000fe40008011604 */
[----:B------:R-:W-:Y:S02]  /*4ab0*/  UIMAD.WIDE.U32 UR6, UR13, UR23, URZ ;  /* 0x000000170d0672a5 */ /* 0x000fe4000f8e00ff */
[----:B------:R-:W-:Y:S02]  /*4ac0*/  @!UP3 USEL UR8, UR14, UR4, !UP0 ;  /* 0x000000040e08b287 */ /* 0x000fe4000c000000 */
[----:B------:R-:W-:Y:S03]  /*4ad0*/  @!UP3 UISETP.NE.AND UP0, UPT, UR22, 0x1, UPT ;  /* 0x000000011600b88c */ /* 0x000fe6000bf05270 */
[----:B------:R-:W-:Y:S02]  /*4ae0*/  @!UP3 UMOV UR6, UR7 ;  /* 0x000000070006bc82 */ /* 0x000fe40008000000 */
[----:B------:R-:W3:Y:S02]  /*4af0*/  @!UP3 LDCU UR4, c[0x0][0xb20] ;  /* 0x00016400ff04b7ac */ /* 0x000ee40008000800 */
[----:B---3--:R-:W-:Y:S04]  /*4b00*/  @!UP3 USHF.R.U32.HI UR6, URZ, UR4, UR6 ;  /* 0x00000004ff06b299 */ /* 0x008fe80008011606 */
[----:B------:R-:W-:Y:S04]  /*4b10*/  @!UP3 USEL UR6, UR13, UR6, !UP0 ;  /* 0x000000060d06b287 */ /* 0x000fe8000c000000 */
[----:B------:R-:W-:Y:S02]  /*4b20*/  @!UP3 UIADD3 UR4, UPT, UPT, -UR8, UR6, URZ ;  /* 0x000000060804b290 */ /* 0x000fe4000fffe1ff */
[----:B------:R-:W-:Y:S02]  /*4b30*/  @!UP3 UIADD3 UR6, UPT, UPT, UR8, -UR6, URZ ;  /* 0x800000060806b290 */ /* 0x000fe4000fffe0ff */
[----:B------:R-:W-:Y:S02]  /*4b40*/  @!UP3 UIMAD UR14, UR4, UR5, UR14 ;  /* 0x00000005040eb2a4 */ /* 0x000fe4000f8e020e */
[----:B------:R-:W-:Y:S01]  /*4b50*/  @!UP3 UIMAD UR13, UR6, UR22, UR13 ;  /* 0x00000016060db2a4 */ /* 0x000fe2000f8e020d */
[----:B------:R-:W-:Y:S11]  /*4b60*/  BRA.U UP4, `(.L_x_79) ;  /* 0x0000000104107547 */ /* 0x000ff6000b800000 */
[----:B------:R-:W-:Y:S04]  /*4b70*/  MOV R2, UR40 ;  /* 0x0000002800027c02 */ /* 0x000fe80008000f00 */
[----:B------:R-:W-:Y:S04]  /*4b80*/  SHF.L.U32 R2, R2, 0x1f, RZ ;  /* 0x0000001f02027819 */ /* 0x000fe800000006ff */
[----:B------:R-:W3:Y:S02]  /*4b90*/  SYNCS.PHASECHK.TRANS64.TRYWAIT P1, [UR24+0x98], R2 ;  /* 0x00009802ff0075a7 */ /* 0x000ee40008021118 */
[----:B---3--:R-:W-:Y:S05]  /*4ba0*/  @!P1 BRA `(.L_x_80) ;  /* 0x0000003800509947 */ /* 0x008fea0003800000 */
.L_x_79:
[----:B------:R-:W-:Y:S05]  /*4bb0*/  BRA.U !UP6, `(.L_x_81) ;  /* 0x000000010e387547 */ /* 0x000fea000b800000 */
[----:B------:R-:W-:Y:S01]  /*4bc0*/  UPLOP3.LUT UP1, UPT, UPT, UPT, UP5, 0x80, 0x8 ;  /* 0x000000000008789c */ /* 0x000fe20003f2f050 */
[----:B--2---:R-:W-:Y:S01]  /*4bd0*/  HFMA2 R0, -RZ, RZ, 0, 5.9604644775390625e-08 ;  /* 0x00000001ff007431 */ /* 0x004fe200000001ff */
[----:B------:R-:W2:Y:S01]  /*4be0*/  LDCU.64 UR8, c[0x0][0x358] ;  /* 0x00006b00ff0877ac */ /* 0x000ea20008000a00 */
[----:B------:R-:W-:Y:S03]  /*4bf0*/  IMAD.MOV.U32 R53, RZ, RZ, 0x1 ;  /* 0x00000001ff357424 */ /* 0x000fe600078e00ff */
[----:B------:R-:W-:Y:S05]  /*4c00*/  PLOP3.LUT P1, PT, PT, PT, UP1, 0x80, 0x8 ;  /* 0x000000000008781c */ /* 0x000fea0003f2f018 */
[----:B------:R-:W3:Y:S01]  /*4c10*/  @UP1 LDCU.64 UR4, c[0x0][0x888] ;  /* 0x00011100ff0417ac */ /* 0x000ee20008000a00 */
[----:B------:R-:W-:Y:S07]  /*4c20*/  @UP1 UIMAD UR6, UR36, UR30, URZ ;  /* 0x0000001e240612a4 */ /* 0x000fee000f8e02ff */
[----:B------:R-:W-:Y:S01]  /*4c30*/  @!P1 PRMT R53, R0, 0x7610, R53 ;  /* 0x0000761000359816 */ /* 0x000fe20000000035 */
[----:B---3--:R-:W-:Y:S06]  /*4c40*/  @UP1 UIMAD.WIDE UR4, UR6, 0x4, UR4 ;  /* 0x00000004060418a5 */ /* 0x008fec000f8e0204 */
[----:B-----5:R-:W-:Y:S01]  /*4c50*/  IMAD.U32 R26, RZ, RZ, UR4 ;  /* 0x00000004ff1a7e24 */ /* 0x020fe2000f8e00ff */
[----:B------:R-:W-:Y:S04]  /*4c60*/  MOV R27, UR5 ;  /* 0x00000005001b7c02 */ /* 0x000fe80008000f00 */
[----:B------:R-:W3:Y:S01]  /*4c70*/  @!UP1 LDCU UR4, c[0x0][0x880] ;  /* 0x00011000ff0497ac */ /* 0x000ee20008000800 */
[----:B--2---:R4:W5:Y:S02]  /*4c80*/  @P1 LDG.E R26, desc[UR8][R26.64] ;  /* 0x000000081a1a1981 */ /* 0x004964000c1e1900 */
[----:B---34-:R-:W-:Y:S07]  /*4c90*/  @!P1 IMAD.U32 R26, RZ, RZ, UR4 ;  /* 0x00000004ff1a9e24 */ /* 0x018fee000f8e00ff */
.L_x_81:
[----:B-----5:R-:W-:Y:S01]  /*4ca0*/  @!P0 FSETP.EQ.AND P2, PT, R26, RZ, PT ;  /* 0x000000ff1a00820b */ /* 0x020fe20003f42000 */
[----:B------:R-:W-:Y:S01]  /*4cb0*/  @!UPT UIADD3 URZ, UPT, UPT, URZ, URZ, URZ ;  /* 0x000000fffffff290 */ /* 0x000fe2000fffe0ff */
[----:B------:R-:W-:Y:S11]  /*4cc0*/  @!P0 BRA `(.L_x_82) ;  /* 0x0000000000148947 */ /* 0x000ff60003800000 */
[----:B------:R-:W-:Y:S02]  /*4cd0*/  LOP3.LUT P0, RZ, R53, 0xff, RZ, 0xc0, !PT ;  /* 0x000000ff35ff7812 */ /* 0x000fe4000780c0ff */
[----:B------:R-:W-:Y:S04]  /*4ce0*/  PLOP3.LUT P2, PT, PT, PT, UP1, 0x80, 0x8 ;  /* 0x000000000008781c */ /* 0x000fe80003f4f018 */
[----:B------:R-:W-:Y:S07]  /*4cf0*/  PLOP3.LUT P2, PT, P2, PT, PT, 0x8, 0x80 ;  /* 0x000000000080781c */ /* 0x000fee000174e170 */
[----:B------:R-:W-:Y:S11]  /*4d00*/  @P0 FSETP.EQ.AND P2, PT, R26, RZ, PT ;  /* 0x000000ff1a00020b */ /* 0x000ff60003f42000 */
[----:B------:R-:W-:Y:S02]  /*4d10*/  @!UPT UIADD3 URZ, UPT, UPT, URZ, URZ, URZ ;  /* 0x000000fffffff290 */ /* 0x000fe4000fffe0ff */
.L_x_82:
[----:B------:R-:W-:Y:S01]  /*4d20*/  ULEA UR4, UR25, UR24, 0x3 ;  /* 0x0000001819047291 */ /* 0x000fe2000f8e18ff */
[----:B--2---:R-:W-:Y:S02]  /*4d30*/  SHF.L.U32 R2, R11, 0x1f, RZ ;  /* 0x0000001f0b027819 */ /* 0x004fe400000006ff */
[----:B------:R-:W-:Y:S04]  /*4d40*/  ELECT P1, URZ, PT ;  /* 0x0000000000ff782f */ /* 0x000fe80003820000 */
[----:B------:R-:W-:Y:S02]  /*4d50*/  PLOP3.LUT P1, PT, P2, P1, PT, 0xf2, 0x2f ;  /* 0x00000000002f781c */ /* 0x000fe40001723e72 */
[----:B------:R-:W2:Y:S02]  /*4d60*/  SYNCS.PHASECHK.TRANS64.TRYWAIT P0, [UR4+0x78], R2 ;  /* 0x00007802ff0075a7 */ /* 0x000ea40008001104 */
[----:B--2---:R-:W-:Y:S09]  /*4d70*/  @!P0 BRA `(.L_x_83) ;  /* 0x0000003400f48947 */ /* 0x004ff20003800000 */
.L_x_158:
[----:B------:R-:W-:Y:S01]  /*4d80*/  VOTEU.ALL UP0, P1 ;  /* 0x0000000000ff7886 */ /* 0x000fe20000800000 */
[----:B--2---:R-:W-:Y:S01]  /*4d90*/  @!P1 IADD3 R2, P0, PT, R12, 0x580, RZ ;  /* 0x000005800c029810 */ /* 0x004fe20007f1e0ff */
[----:B------:R-:W-:Y:S01]  /*4da0*/  UIADD3 UR9, UPT, UPT, UR4, 0x60, URZ ;  /* 0x0000006004097890 */ /* 0x000fe2000fffe0ff */
[----:B------:R-:W-:Y:S01]  /*4db0*/  VIADD R10, R10, 0x1 ;  /* 0x000000010a0a7836 */ /* 0x000fe20000000000 */
[----:B------:R-:W-:Y:S01]  /*4dc0*/  UMOV UR22, 0x0 ;  /* 0x0000000000167882 */ /* 0x000fe20000000000 */
[----:B------:R-:W-:Y:S01]  /*4dd0*/  @!UP0 ULEA UR5, UR25, UR24, 0xd ;  /* 0x0000001819058291 */ /* 0x000fe2000f8e68ff */
[----:B------:R-:W-:Y:S01]  /*4de0*/  @!P1 IMAD.X R0, RZ, RZ, R13, P0 ;  /* 0x000000ffff009224 */ /* 0x000fe200000e060d */
[----:B------:R-:W-:Y:S01]  /*4df0*/  @!P1 R2UR UR7, R2 ;  /* 0x00000000020792ca */ /* 0x000fe200000e0000 */
[----:B------:R-:W-:Y:S01]  /*4e00*/  @!P1 IMAD.MOV.U32 R2, RZ, RZ, 0x2000 ;  /* 0x00002000ff029424 */ /* 0x000fe200078e00ff */
[----:B------:R-:W-:Y:S02]  /*4e10*/  @!UP0 UIADD3 UR8, UPT, UPT, UR5, 0x400, URZ ;  /* 0x0000040005088890 */ /* 0x000fe4000fffe0ff */
[----:B------:R-:W-:Y:S01]  /*4e20*/  UIADD3 UR5, UPT, UPT, UR25, 0x1, URZ ;  /* 0x0000000119057890 */ /* 0x000fe2000fffe0ff */
[----:B------:R-:W-:Y:S01]  /*4e30*/  UMOV UR23, 0x10000000 ;  /* 0x1000000000177882 */ /* 0x000fe20000000000 */
[----:B------:R-:W-:Y:S02]  /*4e40*/  UMOV UR12, UR36 ;  /* 0x00000024000c7c82 */ /* 0x000fe40008000000 */
[----:B------:R-:W-:Y:S04]  /*4e50*/  UISETP.NE.AND UP0, UPT, UR5, 0x3, UPT ;  /* 0x000000030500788c */ /* 0x000fe8000bf05270 */
[----:B------:R-:W-:Y:S01]  /*4e60*/  USEL UR6, UR5, URZ, UP0 ;  /* 0x000000ff05067287 */ /* 0x000fe20008000000 */
[----:B------:R-:W-:Y:S01]  /*4e70*/  @!P1 R2UR UR5, R0 ;  /* 0x00000000000592ca */ /* 0x000fe200000e0000 */
[----:B------:R-:W-:Y:S01]  /*4e80*/  IMAD.U32 R4, RZ, RZ, UR7 ;  /* 0x00000007ff047e24 */ /* 0x000fe2000f8e00ff */
[----:B------:R-:W-:Y:S02]  /*4e90*/  USEL UR20, URZ, 0x1, UP0 ;  /* 0x00000001ff147887 */ /* 0x000fe40008000000 */
[----:B------:R-:W-:Y:S01]  /*4ea0*/  VOTEU.ALL UP0, P1 ;  /* 0x0000000000ff7886 */ /* 0x000fe20000800000 */
[----:B------:R-:W-:Y:S01]  /*4eb0*/  UPRMT UR7, UR54, 0x654, UR9 ;  /* 0x0000065436077896 */ /* 0x000fe20008000009 */
[----:B------:R-:W-:Y:S02]  /*4ec0*/  @!P1 R2UR UR18, R4 ;  /* 0x00000000041292ca */ /* 0x000fe400000e0000 */
[----:B------:R-:W-:Y:S04]  /*4ed0*/  LOP3.LUT R11, R11, UR20, RZ, 0x3c, !PT ;  /* 0x000000140b0b7c12 */ /* 0x000fe8000f8e3cff */
[----:B------:R-:W-:Y:S01]  /*4ee0*/  SHF.L.U32 R0, R11, 0x1f, RZ ;  /* 0x0000001f0b007819 */ /* 0x000fe200000006ff */
[----:B------:R-:W-:Y:S01]  /*4ef0*/  IMAD.U32 R5, RZ, RZ, UR5 ;  /* 0x00000005ff057e24 */ /* 0x000fe2000f8e00ff */
[----:B------:R-:W-:Y:S04]  /*4f00*/  ULEA UR5, UR6, UR24, 0x3 ;  /* 0x0000001806057291 */ /* 0x000fe8000f8e18ff */
[----:B------:R-:W-:Y:S11]  /*4f10*/  @!P1 R2UR UR19, R5 ;  /* 0x00000000051392ca */ /* 0x000ff600000e0000 */
[----:B------:R-:W-:Y:S02]  /*4f20*/  @!UPT UIADD3 URZ, UPT, UPT, URZ, URZ, URZ ;  /* 0x000000fffffff290 */ /* 0x000fe4000fffe0ff */
[----:B------:R2:W-:Y:S01]  /*4f30*/  @!UP0 UTMALDG.3D [UR8], [UR18], desc[UR22] ;  /* 0x00001608120085b4 */ /* 0x0005e20008011000 */
[----:B------:R2:W-:Y:S01]  /*4f40*/  @!P1 SYNCS.ARRIVE.TRANS64.RED.A0TR RZ, [UR4+0x60], R2 ;  /* 0x00006002ffff99a7 */ /* 0x0005e20008300404 */
[----:B------:R-:W-:Y:S01]  /*4f50*/  SYNCS.ARRIVE.TRANS64.RED.A1T0 RZ, [UR7], RZ ;  /* 0x000000ffffff79a7 */ /* 0x000fe20008100407 */
[----:B------:R-:W3:Y:S02]  /*4f60*/  SYNCS.PHASECHK.TRANS64.TRYWAIT P0, [UR5+0x78], R0 ;  /* 0x00007800ff0075a7 */ /* 0x000ee40008001105 */
[----:B--23--:R-:W-:Y:S05]  /*4f70*/  @!P0 BRA `(.L_x_84) ;  /* 0x00000034008c8947 */ /* 0x00cfea0003800000 */
.L_x_160:
[----:B------:R-:W-:Y:S01]  /*4f80*/  UIADD3 UR9, UPT, UPT, UR5, 0x60, URZ ;  /* 0x0000006005097890 */ /* 0x000fe2000fffe0ff */
[----:B--2---:R-:W-:Y:S01]  /*4f90*/  @!P1 IADD3 R2, P0, PT, R12, 0x580, RZ ;  /* 0x000005800c029810 */ /* 0x004fe20007f1e0ff */
[----:B------:R-:W-:Y:S01]  /*4fa0*/  UPLOP3.LUT UP4, UPT, UPT, UPT, UPT, 0x80, 0x8 ;  /* 0x000000000008789c */ /* 0x000fe20003f8f070 */
[----:B------:R-:W-:Y:S01]  /*4fb0*/  R2UR UR22, R55 ;  /* 0x00000000371672ca */ /* 0x000fe200000e0000 */
[----:B------:R-:W-:Y:S01]  /*4fc0*/  UMOV UR20, 0x0 ;  /* 0x0000000000147882 */ /* 0x000fe20000000000 */
[----:B------:R-:W-:Y:S01]  /*4fd0*/  UMOV UR21, 0x10000000 ;  /* 0x1000000000157882 */ /* 0x000fe20000000000 */
[----:B------:R-:W-:Y:S01]  /*4fe0*/  UMOV UR12, UR36 ;  /* 0x00000024000c7c82 */ /* 0x000fe20008000000 */
[----:B------:R-:W-:Y:S01]  /*4ff0*/  VOTEU.ALL UP0, P1 ;  /* 0x0000000000ff7886 */ /* 0x000fe20000800000 */
[----:B------:R-:W-:Y:S01]  /*5000*/  @!P1 IMAD.X R0, RZ, RZ, R13, P0 ;  /* 0x000000ffff009224 */ /* 0x000fe200000e060d */
[----:B------:R-:W-:Y:S01]  /*5010*/  R2UR UR19, R56 ;  /* 0x00000000381372ca */ /* 0x000fe200000e0000 */
[----:B------:R-:W-:Y:S01]  /*5020*/  UMOV UR36, UR28 ;  /* 0x0000001c00247c82 */ /* 0x000fe20008000000 */
[C---:B------:R-:W-:Y:S01]  /*5030*/  ISETP.NE.AND P0, PT, R10.reuse, 0x2, PT ;  /* 0x000000020a00780c */ /* 0x040fe20003f05270 */
[----:B------:R-:W-:Y:S02]  /*5040*/  @!UP0 ULEA UR4, UR6, UR24, 0xd ;  /* 0x0000001806048291 */ /* 0x000fe4000f8e68ff */
[----:B------:R-:W-:Y:S01]  /*5050*/  @!UP0 UIADD3 UR10, UPT, UPT, UR10, 0x20, URZ ;  /* 0x000000200a0a8890 */ /* 0x000fe2000fffe0ff */
[----:B------:R-:W-:Y:S01]  /*5060*/  SEL R10, R10, RZ, P0 ;  /* 0x000000ff0a0a7207 */ /* 0x000fe20000000000 */
[----:B------:R-:W-:Y:S02]  /*5070*/  @!UP0 UIADD3 UR8, UPT, UPT, UR4, 0x400, URZ ;  /* 0x0000040004088890 */ /* 0x000fe4000fffe0ff */
[----:B------:R-:W-:Y:S01]  /*5080*/  UIADD3 UR4, UPT, UPT, UR6, 0x1, URZ ;  /* 0x0000000106047890 */ /* 0x000fe2000fffe0ff */
[----:B------:R-:W-:Y:S01]  /*5090*/  @!P1 R2UR UR6, R2 ;  /* 0x00000000020692ca */ /* 0x000fe200000e0000 */
[----:B------:R-:W-:Y:S02]  /*50a0*/  UIADD3 UR27, UPT, UPT, UR13, UR22, URZ ;  /* 0x000000160d1b7290 */ /* 0x000fe4000fffe0ff */
[----:B------:R-:W-:Y:S02]  /*50b0*/  UISETP.NE.AND UP0, UPT, UR4, 0x3, UPT ;  /* 0x000000030400788c */ /* 0x000fe4000bf05270 */
[----:B------:R-:W-:Y:S02]  /*50c0*/  UIADD3 UR26, UPT, UPT, UR14, UR19, URZ ;  /* 0x000000130e1a7290 */ /* 0x000fe4000fffe0ff */
[----:B------:R-:W-:Y:S01]  /*50d0*/  USEL UR25, UR4, URZ, UP0 ;  /* 0x000000ff04197287 */ /* 0x000fe20008000000 */
[----:B------:R-:W-:Y:S01]  /*50e0*/  @!P1 R2UR UR4, R0 ;  /* 0x00000000000492ca */ /* 0x000fe200000e0000 */
[----:B------:R-:W-:Y:S01]  /*50f0*/  USEL UR18, URZ, 0x1, UP0 ;  /* 0x00000001ff127887 */ /* 0x000fe20008000000 */
[----:B------:R-:W-:Y:S01]  /*5100*/  SEL R0, RZ, 0x1, P0 ;  /* 0x00000001ff007807 */ /* 0x000fe20000000000 */
[----:B------:R-:W-:Y:S02]  /*5110*/  VOTEU.ALL UP0, P1 ;  /* 0x0000000000ff7886 */ /* 0x000fe40000800000 */
[----:B------:R-:W-:Y:S01]  /*5120*/  IMAD.U32 R4, RZ, RZ, UR6 ;  /* 0x00000006ff047e24 */ /* 0x000fe2000f8e00ff */
[----:B------:R-:W-:Y:S02]  /*5130*/  LOP3.LUT R9, R9, R0, RZ, 0x3c, !PT ;  /* 0x0000000009097212 */ /* 0x000fe400078e3cff */
[----:B------:R-:W-:Y:S02]  /*5140*/  LOP3.LUT R11, R11, UR18, RZ, 0x3c, !PT ;  /* 0x000000120b0b7c12 */ /* 0x000fe4000f8e3cff */
[----:B------:R-:W-:Y:S03]  /*5150*/  @!P1 R2UR UR6, R4 ;  /* 0x00000000040692ca */ /* 0x000fe600000e0000 */
[----:B------:R-:W-:Y:S01]  /*5160*/  IMAD.U32 R5, RZ, RZ, UR4 ;  /* 0x00000004ff057e24 */ /* 0x000fe2000f8e00ff */
[----:B------:R-:W-:Y:S04]  /*5170*/  UPRMT UR4, UR54, 0x654, UR9 ;  /* 0x0000065436047896 */ /* 0x000fe80008000009 */
[----:B------:R-:W-:Y:S11]  /*5180*/  @!P1 R2UR UR7, R5 ;  /* 0x00000000050792ca */ /* 0x000ff600000e0000 */
[----:B------:R-:W-:Y:S02]  /*5190*/  @!UPT UIADD3 URZ, UPT, UPT, URZ, URZ, URZ ;  /* 0x000000fffffff290 */ /* 0x000fe4000fffe0ff */
[----:B------:R2:W-:Y:S01]  /*51a0*/  @!UP0 UTMALDG.3D [UR8], [UR6], desc[UR20] ;  /* 0x00001408060085b4 */ /* 0x0005e20008011000 */
[----:B------:R2:W-:Y:S01]  /*51b0*/  @!P1 SYNCS.ARRIVE.TRANS64.RED.A0TR RZ, [UR5+0x60], R3 ;  /* 0x00006003ffff99a7 */ /* 0x0005e20008300405 */
[----:B------:R-:W-:Y:S01]  /*51c0*/  SYNCS.ARRIVE.TRANS64.RED.A1T0 RZ, [UR4], RZ ;  /* 0x000000ffffff79a7 */ /* 0x000fe20008100404 */
[----:B------:R-:W-:Y:S05]  /*51d0*/  BRA.U UP2, `(.L_x_85) ;  /* 0xfffffff102d07547 */ /* 0x000fea000b83ffff */
[----:B------:R-:W-:Y:S01]  /*51e0*/  UIADD3 UR24, UPT, UPT, UR24, 0x78, URZ ;  /* 0x0000007818187890 */ /* 0x000fe2000fffe0ff */
[----:B------:R-:W-:-:S03]  /*51f0*/  SHF.L.U32 R2, R11, 0x1f, RZ ;  /* 0x0000001f0b027819 */ /* 0x000fc600000006ff */
[----:B------:R-:W-:-:S09]  /*5200*/  ULEA UR4, UR25, UR24, 0x3 ;  /* 0x0000001819047291 */ /* 0x000fd2000f8e18ff */
[----:B------:R-:W3:Y:S02]  /*5210*/  SYNCS.PHASECHK.TRANS64.TRYWAIT P0, [UR4], R2 ;  /* 0x00000002ff0075a7 */ /* 0x000ee40008001104 */
[----:B---3--:R-:W-:Y:S05]  /*5220*/  @!P0 BRA `(.L_x_86) ;  /* 0x0000003000f88947 */ /* 0x008fea0003800000 */
.L_x_162:
[----:B------:R-:W-:-:S04]  /*5230*/  UIADD3 UR4, UPT, UPT, UR25, 0x1, URZ ;  /* 0x0000000119047890 */ /* 0x000fc8000fffe0ff */
[----:B------:R-:W-:-:S04]  /*5240*/  UISETP.NE.AND UP0, UPT, UR4, 0x3, UPT ;  /* 0x000000030400788c */ /* 0x000fc8000bf05270 */
[----:B--2---:R-:W-:Y:S02]  /*5250*/  USEL UR6, URZ, 0x1, UP0 ;  /* 0x00000001ff067887 */ /* 0x004fe40008000000 */
[----:B------:R-:W-:-:S04]  /*5260*/  USEL UR4, UR4, URZ, UP0 ;  /* 0x000000ff04047287 */ /* 0x000fc80008000000 */
[----:B------:R-:W-:Y:S01]  /*5270*/  ULEA UR5, UR4, UR24, 0x3 ;  /* 0x0000001804057291 */ /* 0x000fe2000f8e18ff */
[----:B------:R-:W-:-:S04]  /*5280*/  LOP3.LUT R11, R11, UR6, RZ, 0x3c, !PT ;  /* 0x000000060b0b7c12 */ /* 0x000fc8000f8e3cff */
[----:B---3--:R-:W-:-:S04]  /*5290*/  SHF.L.U32 R2, R11, 0x1f, RZ ;  /* 0x0000001f0b027819 */ /* 0x008fc800000006ff */
[----:B------:R-:W2:Y:S02]  /*52a0*/  SYNCS.PHASECHK.TRANS64.TRYWAIT P0, [UR5], R2 ;  /* 0x00000002ff0075a7 */ /* 0x000ea40008001105 */
[----:B--2---:R-:W-:Y:S05]  /*52b0*/  @!P0 BRA `(.L_x_87) ;  /* 0x0000003000ec8947 */ /* 0x004fea0003800000 */
.L_x_164:
[----:B------:R-:W-:-:S04]  /*52c0*/  UIADD3 UR4, UPT, UPT, UR4, 0x1, URZ ;  /* 0x0000000104047890 */ /* 0x000fc8000fffe0ff */
[----:B------:R-:W-:-:S04]  /*52d0*/  UISETP.NE.AND UP0, UPT, UR4, 0x3, UPT ;  /* 0x000000030400788c */ /* 0x000fc8000bf05270 */
[----:B------:R-:W-:Y:S02]  /*52e0*/  USEL UR5, URZ, 0x1, UP0 ;  /* 0x00000001ff057887 */ /* 0x000fe40008000000 */
[----:B------:R-:W-:-:S04]  /*52f0*/  USEL UR4, UR4, URZ, UP0 ;  /* 0x000000ff04047287 */ /* 0x000fc80008000000 */
[----:B------:R-:W-:Y:S01]  /*5300*/  ULEA UR4, UR4, UR24, 0x3 ;  /* 0x0000001804047291 */ /* 0x000fe2000f8e18ff */
[----:B--2---:R-:W-:-:S04]  /*5310*/  LOP3.LUT R2, R11, UR5, RZ, 0x3c, !PT ;  /* 0x000000050b027c12 */ /* 0x004fc8000f8e3cff */
[----:B------:R-:W-:Y:S01]  /*5320*/  SHF.L.U32 R2, R2, 0x1f, RZ ;  /* 0x0000001f02027819 */ /* 0x000fe200000006ff */
[----:B------:R-:W-:-:S07]  /*5330*/  IMAD.U32 R0, RZ, RZ, UR4 ;  /* 0x00000004ff007e24 */ /* 0x000fce000f8e00ff */
.L_x_88:
[----:B--2---:R2:W3:Y:S02]  /*5340*/  SYNCS.PHASECHK.TRANS64.TRYWAIT P0, [R0+URZ], R2 ;  /* 0x00000002000075a7 */ /* 0x0044e400080011ff */
[----:B---3--:R-:W-:Y:S05]  /*5350*/  @!P0 NANOSLEEP.SYNCS 0x989680 ;  /* 0x009896800000895d */ /* 0x008fea0003900000 */
[----:B------:R-:W3:Y:S02]  /*5360*/  @!P0 SYNCS.PHASECHK.TRANS64 P0, [R0+URZ], R2 ;  /* 0x00000002000085a7 */ /* 0x000ee400080010ff */
[----:B-1-3--:R-:W-:Y:S05]  /*5370*/  @P0 EXIT ;  /* 0x000000000000094d */ /* 0x00afea0003800000 */
[----:B------:R-:W-:Y:S05]  /*5380*/  BRA `(.L_x_88) ;  /* 0xfffffffc00ec7947 */ /* 0x000fea000383ffff */
.L_x_76:
[----:B------:R-:W-:-:S06]  /*5390*/  UISETP.GE.AND UP0, UPT, UR18, 0x4, UPT ;  /* 0x000000041200788c */ /* 0x000fcc000bf06270 */
[----:B------:R-:W-:-:S13]  /*53a0*/  PLOP3.LUT P0, PT, PT, PT, UP0, 0x80, 0x8 ;  /* 0x000000000008781c */ /* 0x000fda0003f0f008 */
[----:B-1----:R-:W-:Y:S05]  /*53b0*/  @!P0 EXIT ;  /* 0x000000000000894d */ /* 0x002fea0003800000 */
[----:B------:R-:W-:Y:S01]  /*53c0*/  BAR.SYNC.DEFER_BLOCKING 0x6, 0xa0 ;  /* 0x0182800000007b1d */ /* 0x000fe20000010000 */
[C---:B------:R-:W-:Y:S01]  /*53d0*/  IMAD.SHL.U32 R4, R64.reuse, 0x20, RZ ;  /* 0x0000002040047824 */ /* 0x040fe200078e00ff */
[C---:B------:R-:W-:Y:S01]  /*53e0*/  R2P PR, R64.reuse, 0x6 ;  /* 0x0000000640007804 */ /* 0x040fe20000000000 */
[C---:B------:R-:W-:Y:S01]  /*53f0*/  IMAD.SHL.U32 R2, R64.reuse, 0x4, RZ ;  /* 0x0000000440027824 */ /* 0x040fe200078e00ff */
[----:B------:R-:W-:Y:S01]  /*5400*/  CS2R R60, SRZ ;  /* 0x00000000003c7805 */ /* 0x000fe2000001ff00 */
[----:B------:R-:W-:Y:S01]  /*5410*/  IMAD.U32 R23, R64, 0x10000, RZ ;  /* 0x0001000040177824 */ /* 0x000fe200078e00ff */
[----:B------:R-:W-:Y:S01]  /*5420*/  UMOV UR44, 0x400 ;  /* 0x00000400002c7882 */ /* 0x000fe20000000000 */
[----:B------:R-:W1:Y:S01]  /*5430*/  LDCU.64 UR4, c[0x0][0x890] ;  /* 0x00011200ff0477ac */ /* 0x000e620008000a00 */
[----:B------:R-:W2:Y:S01]  /*5440*/  LDC.64 R50, c[0x0][0x8b0] ;  /* 0x00022c00ff327b82 */ /* 0x000ea20000000a00 */
[----:B------:R-:W-:Y:S01]  /*5450*/  LOP3.LUT R3, R4, 0xe0, RZ, 0xc0, !PT ;  /* 0x000000e004037812 */ /* 0x000fe200078ec0ff */
[----:B------:R-:W-:Y:S01]  /*5460*/  IMAD.SHL.U32 R52, R64, 0x10, RZ ;  /* 0x0000001040347824 */ /* 0x000fe200078e00ff */
[----:B------:R-:W-:Y:S01]  /*5470*/  ULEA UR44, UR54, UR44, 0x18 ;  /* 0x0000002c362c7291 */ /* 0x000fe2000f8ec0ff */
[----:B------:R-:W-:Y:S01]  /*5480*/  LOP3.LUT R4, R4, 0x100, RZ, 0xc0, !PT ;  /* 0x0000010004047812 */ /* 0x000fe200078ec0ff */
[----:B------:R-:W-:Y:S01]  /*5490*/  IMAD.MOV.U32 R63, RZ, RZ, 0x8 ;  /* 0x00000008ff3f7424 */ /* 0x000fe200078e00ff */
[----:B------:R-:W-:Y:S01]  /*54a0*/  LOP3.LUT R2, R3, 0x1c, R2, 0xf8, !PT ;  /* 0x0000001c03027812 */ /* 0x000fe200078ef802 */
[----:B------:R-:W-:Y:S01]  /*54b0*/  IMAD.MOV.U32 R62, RZ, RZ, 0x10 ;  /* 0x00000010ff3e7424 */ /* 0x000fe200078e00ff */
[----:B------:R-:W3:Y:S01]  /*54c0*/  LDC.64 R48, c[0x0][0x8a8] ;  /* 0x00022a00ff307b82 */ /* 0x000ee20000000a00 */
[----:B------:R-:W-:Y:S01]  /*54d0*/  SHF.R.U32.HI R3, RZ, 0x2, R64 ;  /* 0x00000002ff037819 */ /* 0x000fe20000011640 */
[----:B------:R-:W-:Y:S01]  /*54e0*/  IMAD.MOV.U32 R22, RZ, RZ, RZ ;  /* 0x000000ffff167224 */ /* 0x000fe200078e00ff */
[----:B------:R-:W-:Y:S01]  /*54f0*/  LOP3.LUT R23, R23, 0x600000, RZ, 0xc0, !PT ;  /* 0x0060000017177812 */ /* 0x000fe200078ec0ff */
[----:B------:R-:W-:Y:S01]  /*5500*/  IMAD.MOV.U32 R59, RZ, RZ, RZ ;  /* 0x000000ffff3b7224 */ /* 0x000fe200078e00ff */
[----:B------:R-:W-:Y:S01]  /*5510*/  LOP3.LUT R52, R4, 0x600, R52, 0xf8, !PT ;  /* 0x0000060004347812 */ /* 0x000fe200078ef834 */
[----:B------:R-:W4:Y:S01]  /*5520*/  LDCU UR63, c[0x0][0x370] ;  /* 0x00006e00ff3f77ac */ /* 0x000f220008000800 */
[----:B------:R-:W-:Y:S01]  /*5530*/  LOP3.LUT R2, R2, 0x4, R3, 0x78, !PT ;  /* 0x0000000402027812 */ /* 0x000fe200078e7803 */
[----:B------:R-:W4:Y:S01]  /*5540*/  LDS R0, [UR44+0x150] ;  /* 0x0001502cff007984 */ /* 0x000f220008000800 */
[----:B-1----:R-:W-:Y:S01]  /*5550*/  IMAD.U32 R66, RZ, RZ, UR4 ;  /* 0x00000004ff427e24 */ /* 0x002fe2000f8e00ff */
[----:B------:R-:W-:Y:S01]  /*5560*/  UIADD3 UR4, UPT, UPT, UR44, 0x400, URZ ;  /* 0x000004002c047890 */ /* 0x000fe2000fffe0ff */
[----:B------:R-:W-:Y:S01]  /*5570*/  LOP3.LUT R52, R52, R2, RZ, 0xfc, !PT ;  /* 0x0000000234347212 */ /* 0x000fe200078efcff */
[----:B------:R-:W-:Y:S01]  /*5580*/  IMAD.U32 R65, RZ, RZ, UR5 ;  /* 0x00000005ff417e24 */ /* 0x000fe2000f8e00ff */
[----:B------:R-:W-:Y:S01]  /*5590*/  LOP3.LUT R64, R64, 0x60, RZ, 0xc0, !PT ;  /* 0x0000006040407812 */ /* 0x000fe200078ec0ff */
[----:B------:R-:W1:Y:S01]  /*55a0*/  LDCU UR43, c[0x0][0xb0c] ;  /* 0x00016180ff2b77ac */ /* 0x000e620008000800 */
[----:B------:R-:W-:Y:S01]  /*55b0*/  SEL R63, R63, 0xfffffff8, !P1 ;  /* 0xfffffff83f3f7807 */ /* 0x000fe20004800000 */
[----:B------:R-:W-:Y:S01]  /*55c0*/  IMAD.U32 R68, RZ, RZ, UR4 ;  /* 0x00000004ff447e24 */ /* 0x000fe2000f8e00ff */
[----:B------:R-:W-:Y:S01]  /*55d0*/  SEL R62, R62, 0xfffffff0, !P2 ;  /* 0xfffffff03e3e7807 */ /* 0x000fe20005000000 */
[----:B------:R-:W1:Y:S01]  /*55e0*/  LDCU UR39, c[0x0][0xb30] ;  /* 0x00016600ff2777ac */ /* 0x000e620008000800 */
[----:B------:R-:W1:Y:S01]  /*55f0*/  LDCU.64 UR60, c[0x0][0x888] ;  /* 0x00011100ff3c77ac */ /* 0x000e620008000a00 */
[----:B------:R-:W1:Y:S01]  /*5600*/  LDCU.64 UR40, c[0x0][0xb28] ;  /* 0x00016500ff2877ac */ /* 0x000e620008000a00 */
[----:B------:R-:W1:Y:S01]  /*5610*/  LDCU.128 UR56, c[0x0][0xb10] ;  /* 0x00016200ff3877ac */ /* 0x000e620008000c00 */
[----:B------:R-:W1:Y:S01]  /*5620*/  LDCU UR62, c[0x0][0x374] ;  /* 0x00006e80ff3e77ac */ /* 0x000e620008000800 */
[----:B------:R-:W-:Y:S01]  /*5630*/  UMOV UR55, 0x1 ;  /* 0x0000000100377882 */ /* 0x000fe20000000000 */
[----:B------:R-:W-:Y:S01]  /*5640*/  UMOV UR46, URZ ;  /* 0x000000ff002e7c82 */ /* 0x000fe20008000000 */
[----:B------:R-:W-:Y:S01]  /*5650*/  UMOV UR53, URZ ;  /* 0x000000ff00357c82 */ /* 0x000fe20008000000 */
[----:B------:R-:W-:Y:S01]  /*5660*/  UMOV UR52, URZ ;  /* 0x000000ff00347c82 */ /* 0x000fe20008000000 */
[----:B-1234-:R-:W-:-:S07]  /*5670*/  IMAD.IADD R23, R0, 0x1, R23 ;  /* 0x0000000100177824 */ /* 0x01efce00078e0217 */
.L_x_119:
[C---:B------:R-:W-:Y:S02]  /*5680*/  LEA R0, R59.reuse, UR44, 0x3 ;  /* 0x0000002c3b007c11 */ /* 0x040fe4000f8e18ff */
[----:B------:R-:W-:Y:S02]  /*5690*/  SHF.L.U32 R2, R60, 0x1f, RZ ;  /* 0x0000001f3c027819 */ /* 0x000fe400000006ff */
[----:B------:R-:W-:Y:S02]  /*56a0*/  LEA R4, R59, UR44, 0x4 ;  /* 0x0000002c3b047c11 */ /* 0x000fe4000f8e20ff */
[----:B------:R-:W1:Y:S02]  /*56b0*/  SYNCS.PHASECHK.TRANS64.TRYWAIT P0, [R0+URZ+0xa0], R2 ;  /* 0x0000a002000075a7 */ /* 0x000e6400080011ff */
[----:B-1----:R-:W-:Y:S05]  /*56c0*/  @!P0 BRA `(.L_x_89) ;  /* 0x0000003000008947 */ /* 0x002fea0003800000 */
.L_x_165:
[----:B------:R-:W-:Y:S01]  /*56d0*/  R2UR UR7, R67 ;  /* 0x00000000430772ca */ /* 0x000fe200000e0000 */
[----:B------:R-:W2:Y:S01]  /*56e0*/  LDS.128 R4, [R4+0x130] ;  /* 0x0001300004047984 */ /* 0x000ea20000000c00 */
[----:B-1----:R-:W-:Y:S01]  /*56f0*/  VIADD R0, R0, 0xb0 ;  /* 0x000000b000007836 */ /* 0x002fe20000000000 */
[----:B------:R-:W-:Y:S04]  /*5700*/  UISETP.GE.AND UP0, UPT, UR42, 0x1, UPT ;  /* 0x000000012a00788c */ /* 0x000fe8000bf06270 */
[----:B------:R-:W-:Y:S01]  /*5710*/  PRMT R0, RZ, 0x654, R0 ;  /* 0x00000654ff007816 */ /* 0x000fe20000000000 */
[----:B------:R-:W-:Y:S01]  /*5720*/  @!PT LDS RZ, [RZ] ;  /* 0x00000000fffff984 */ /* 0x000fe20000000800 */
[----:B------:R-:W-:Y:S01]  /*5730*/  @!PT LDS RZ, [RZ] ;  /* 0x00000000fffff984 */ /* 0x000fe20000000800 */
[----:B------:R-:W-:Y:S01]  /*5740*/  @!PT LDS RZ, [RZ] ;  /* 0x00000000fffff984 */ /* 0x000fe20000000800 */
[----:B------:R-:W-:Y:S01]  /*5750*/  @!PT LDS RZ, [RZ] ;  /* 0x00000000fffff984 */ /* 0x000fe20000000800 */
[----:B------:R1:W-:Y:S06]  /*5760*/  MEMBAR.ALL.CTA ;  /* 0x0000000000007992 */ /* 0x0003ec0000008000 */
[----:B-1----:R-:W1:Y:S02]  /*5770*/  FENCE.VIEW.ASYNC.S ;  /* 0x00000000000073c6 */ /* 0x002e640000000000 */
[----:B-1----:R1:W-:Y:S01]  /*5780*/  SYNCS.ARRIVE.TRANS64.RED.A1T0 RZ, [R0+URZ], RZ ;  /* 0x000000ff00ff79a7 */ /* 0x0023e200081004ff */
[----:B--2---:R-:W-:Y:S11]  /*5790*/  LOP3.LUT P0, RZ, R6, 0x1, RZ, 0xc0, !PT ;  /* 0x0000000106ff7812 */ /* 0x004ff6000780c0ff */
[----:B------:R-:W-:Y:S02]  /*57a0*/  @!UPT UIADD3 URZ, UPT, UPT, URZ, URZ, URZ ;  /* 0x000000fffffff290 */ /* 0x000fe4000fffe0ff */
[----:B------:R-:W-:Y:S01]  /*57b0*/  VOTEU.ANY UP1, P0 ;  /* 0x0000000000ff7886 */ /* 0x000fe20000020100 */
[----:B------:R-:W-:Y:S01]  /*57c0*/  PLOP3.LUT P0, PT, PT, PT, UP1, 0x80, 0x8 ;  /* 0x000000000008781c */ /* 0x000fe20003f0f018 */
[----:B------:R-:W-:Y:S06]  /*57d0*/  UP2UR UR4, UPR, URZ, 0x2 ;  /* 0x00000002ff047883 */ /* 0x000fec0008000000 */
[----:B------:R-:W-:Y:S06]  /*57e0*/  IMAD.U32 R69, RZ, RZ, UR4 ;  /* 0x00000004ff457e24 */ /* 0x000fec000f8e00ff */
[----:B------:R-:W-:Y:S02]  /*57f0*/  @P0 SHF.R.U32.HI R2, RZ, 0x10, R5 ;  /* 0x00000010ff020819 */ /* 0x000fe40000011605 */
[----:B------:R-:W-:Y:S02]  /*5800*/  @P0 MOV R3, R4 ;  /* 0x0000000400030202 */ /* 0x000fe40000000f00 */
[----:B------:R-:W-:Y:S02]  /*5810*/  @P0 R2UR UR4, R2 ;  /* 0x00000000020402ca */ /* 0x000fe400000e0000 */
[----:B------:R-:W-:Y:S02]  /*5820*/  @P0 LOP3.LUT R4, R5, 0xffff, RZ, 0xc0, !PT ;  /* 0x0000ffff05040812 */ /* 0x000fe400078ec0ff */
[----:B------:R-:W-:Y:S02]  /*5830*/  @P0 R2UR UR6, R3 ;  /* 0x00000000030602ca */ /* 0x000fe400000e0000 */
[----:B------:R-:W-:Y:S07]  /*5840*/  @P0 R2UR UR5, R4 ;  /* 0x00000000040502ca */ /* 0x000fee00000e0000 */
[----:B------:R-:W-:Y:S02]  /*5850*/  @UP1 UMOV UR7, UR4 ;  /* 0x0000000400071c82 */ /* 0x000fe40008000000 */
[----:B------:R-:W-:Y:S02]  /*5860*/  IMAD.U32 R67, RZ, RZ, UR7 ;  /* 0x00000007ff437e24 */ /* 0x000fe4000f8e00ff */
[----:B------:R-:W-:Y:S02]  /*5870*/  @UP1 UMOV UR38, UR6 ;  /* 0x0000000600261c82 */ /* 0x000fe40008000000 */
[----:B------:R-:W-:Y:S01]  /*5880*/  @UP1 UMOV UR37, UR5 ;  /* 0x0000000500251c82 */ /* 0x000fe20008000000 */
[----:B-1----:R-:W-:Y:S05]  /*5890*/  BRA.U !UP0, `(.L_x_90) ;  /* 0x0000000108cc7547 */ /* 0x002fea000b800000 */
[----:B------:R-:W1:Y:S01]  /*58a0*/  LDCU UR12, c[0x0][0xb20] ;  /* 0x00016400ff0c77ac */ /* 0x000e620008000800 */
[----:B------:R-:W-:Y:S02]  /*58b0*/  UIMAD.WIDE.U32 UR4, UR62, UR59, URZ ;  /* 0x0000003b3e0472a5 */ /* 0x000fe4000f8e00ff */
[----:B------:R-:W-:Y:S02]  /*58c0*/  UIMAD.WIDE.U32 UR6, UR63, UR56, URZ ;  /* 0x000000383f0672a5 */ /* 0x000fe4000f8e00ff */
[----:B------:R-:W-:Y:S02]  /*58d0*/  UISETP.NE.AND UP0, UPT, UR58, 0x1, UPT ;  /* 0x000000013a00788c */ /* 0x000fe4000bf05270 */
[----:B------:R-:W-:Y:S02]  /*58e0*/  UIMAD.WIDE.U32 UR8, UR37, UR59, URZ ;  /* 0x0000003b250872a5 */ /* 0x000fe4000f8e00ff */
[----:B------:R-:W-:Y:S02]  /*58f0*/  UIMAD.WIDE.U32 UR10, UR38, UR56, URZ ;  /* 0x00000038260a72a5 */ /* 0x000fe4000f8e00ff */
[----:B------:R-:W-:Y:S02]  /*5900*/  UISETP.NE.AND UP1, UPT, UR43, 0x1, UPT ;  /* 0x000000012b00788c */ /* 0x000fe4000bf25270 */
[----:B------:R-:W-:Y:S01]  /*5910*/  UISETP.NE.AND UP2, UPT, UR42, 0x1, UPT ;  /* 0x000000012a00788c */ /* 0x000fe2000bf45270 */
[----:B------:R-:W-:Y:S02]  /*5920*/  UMOV UR4, UR5 ;  /* 0x0000000500047c82 */ /* 0x000fe40008000000 */
[----:B-1----:R-:W-:Y:S03]  /*5930*/  USHF.R.U32.HI UR5, URZ, UR12, UR4 ;  /* 0x0000000cff057299 */ /* 0x002fe60008011604 */
[----:B------:R-:W-:Y:S02]  /*5940*/  UMOV UR4, UR7 ;  /* 0x0000000700047c82 */ /* 0x000fe40008000000 */
[----:B------:R-:W-:Y:S02]  /*5950*/  USHF.R.U32.HI UR7, URZ, UR57, UR4 ;  /* 0x00000039ff077299 */ /* 0x000fe40008011604 */
[----:B------:R-:W-:Y:S02]  /*5960*/  USEL UR4, UR62, UR5, !UP0 ;  /* 0x000000053e047287 */ /* 0x000fe4000c000000 */
[----:B------:R-:W-:Y:S01]  /*5970*/  USEL UR7, UR63, UR7, !UP1 ;  /* 0x000000073f077287 */ /* 0x000fe2000c800000 */
[----:B------:R-:W-:Y:S01]  /*5980*/  UMOV UR5, UR9 ;  /* 0x0000000900057c82 */ /* 0x000fe20008000000 */
[----:B------:R-:W-:Y:S02]  /*5990*/  UIMAD.WIDE.U32 UR8, UR4, UR40, URZ ;  /* 0x00000028040872a5 */ /* 0x000fe4000f8e00ff */
[----:B------:R-:W-:Y:S03]  /*59a0*/  USHF.R.U32.HI UR6, URZ, UR12, UR5 ;  /* 0x0000000cff067299 */ /* 0x000fe60008011605 */
[----:B------:R-:W-:Y:S01]  /*59b0*/  UMOV UR5, UR11 ;  /* 0x0000000b00057c82 */ /* 0x000fe20008000000 */
[----:B------:R-:W-:Y:S02]  /*59c0*/  UIMAD.WIDE.U32 UR10, UR7, UR40, URZ ;  /* 0x00000028070a72a5 */ /* 0x000fe4000f8e00ff */
[----:B------:R-:W-:Y:S02]  /*59d0*/  USHF.R.U32.HI UR12, URZ, UR57, UR5 ;  /* 0x00000039ff0c7299 */ /* 0x000fe40008011605 */
[----:B------:R-:W-:Y:S01]  /*59e0*/  USEL UR6, UR37, UR6, !UP0 ;  /* 0x0000000625067287 */ /* 0x000fe2000c000000 */
[----:B------:R-:W-:Y:S02]  /*59f0*/  UMOV UR5, UR9 ;  /* 0x0000000900057c82 */ /* 0x000fe40008000000 */
[----:B------:R-:W-:Y:S01]  /*5a00*/  UMOV UR10, UR11 ;  /* 0x0000000b000a7c82 */ /* 0x000fe20008000000 */
[----:B------:R-:W-:Y:S02]  /*5a10*/  @UP2 USHF.R.U32.HI UR4, URZ, UR41, UR5 ;  /* 0x00000029ff042299 */ /* 0x000fe40008011605 */
[----:B------:R-:W-:Y:S02]  /*5a20*/  @UP2 USHF.R.U32.HI UR7, URZ, UR41, UR10 ;  /* 0x00000029ff072299 */ /* 0x000fe4000801160a */
[----:B------:R-:W-:Y:S02]  /*5a30*/  UIMAD UR4, UR42, UR4, URZ ;  /* 0x000000042a0472a4 */ /* 0x000fe4000f8e02ff */
[----:B------:R-:W-:Y:S02]  /*5a40*/  UIMAD.WIDE.U32 UR10, UR6, UR40, URZ ;  /* 0x00000028060a72a5 */ /* 0x000fe4000f8e00ff */
[----:B------:R-:W-:Y:S02]  /*5a50*/  USEL UR5, UR38, UR12, !UP1 ;  /* 0x0000000c26057287 */ /* 0x000fe4000c800000 */
[----:B------:R-:W-:Y:S02]  /*5a60*/  UIMAD UR8, UR42, UR7, URZ ;  /* 0x000000072a0872a4 */ /* 0x000fe4000f8e02ff */
[----:B------:R-:W-:Y:S03]  /*5a70*/  UISETP.GE.AND UP0, UPT, UR6, UR4, UPT ;  /* 0x000000040600728c */ /* 0x000fe6000bf06270 */
[----:B------:R-:W-:Y:S01]  /*5a80*/  UMOV UR4, UR11 ;  /* 0x0000000b00047c82 */ /* 0x000fe20008000000 */
[----:B------:R-:W-:Y:S02]  /*5a90*/  UISETP.GE.OR UP0, UPT, UR5, UR8, UP0 ;  /* 0x000000080500728c */ /* 0x000fe40008706670 */
[----:B------:R-:W-:Y:S02]  /*5aa0*/  USHF.R.U32.HI UR4, URZ, UR41, UR4 ;  /* 0x00000029ff047299 */ /* 0x000fe40008011604 */
[----:B------:R-:W-:Y:S02]  /*5ab0*/  UIMAD.WIDE.U32 UR8, UR5, UR40, URZ ;  /* 0x00000028050872a5 */ /* 0x000fe4000f8e00ff */
[----:B------:R-:W-:Y:S02]  /*5ac0*/  USEL UR11, UR6, UR4, !UP2 ;  /* 0x00000004060b7287 */ /* 0x000fe4000d000000 */
[----:B------:R-:W-:Y:S02]  /*5ad0*/  UIADD3 UR8, UPT, UPT, -UR5, URZ, URZ ;  /* 0x000000ff05087290 */ /* 0x000fe4000fffe1ff */
[----:B------:R-:W-:Y:S01]  /*5ae0*/  UIADD3 UR10, UPT, UPT, -UR11, URZ, URZ ;  /* 0x000000ff0b0a7290 */ /* 0x000fe2000fffe1ff */
[----:B------:R-:W-:Y:S01]  /*5af0*/  @!UP0 UMOV UR4, UR9 ;  /* 0x0000000900048c82 */ /* 0x000fe20008000000 */
[----:B------:R-:W-:Y:S02]  /*5b00*/  UIADD3 UR9, UPT, UPT, -UR6, URZ, URZ ;  /* 0x000000ff06097290 */ /* 0x000fe4000fffe1ff */
[----:B------:R-:W-:Y:S02]  /*5b10*/  @!UP0 USHF.R.U32.HI UR4, URZ, UR41, UR4 ;  /* 0x00000029ff048299 */ /* 0x000fe40008011604 */
[----:B------:R-:W-:Y:S02]  /*5b20*/  UIMAD UR10, UR42, UR10, UR6 ;  /* 0x0000000a2a0a72a4 */ /* 0x000fe4000f8e0206 */
[----:B------:R-:W-:Y:S04]  /*5b30*/  @!UP0 USEL UR4, UR5, UR4, !UP2 ;  /* 0x0000000405048287 */ /* 0x000fe8000d000000 */
[----:B------:R-:W-:Y:S02]  /*5b40*/  @!UP0 UIMAD UR10, UR7, UR10, UR4 ;  /* 0x0000000a070a82a4 */ /* 0x000fe4000f8e0204 */
[----:B------:R-:W-:Y:S02]  /*5b50*/  @!UP0 UIADD3 UR11, UPT, UPT, UR11, -UR4, URZ ;  /* 0x800000040b0b8290 */ /* 0x000fe4000fffe0ff */
[----:B------:R-:W-:Y:S02]  /*5b60*/  UIMAD UR7, UR43, UR8, UR38 ;  /* 0x000000082b0772a4 */ /* 0x000fe4000f8e0226 */
[----:B------:R-:W-:Y:S02]  /*5b70*/  @!UP0 UIMAD UR6, UR11, UR42, UR5 ;  /* 0x0000002a0b0682a4 */ /* 0x000fe4000f8e0205 */
[----:B------:R-:W-:Y:S01]  /*5b80*/  UIMAD UR4, UR58, UR9, UR37 ;  /* 0x000000093a0472a4 */ /* 0x000fe2000f8e0225 */
[----:B------:R-:W-:Y:S02]  /*5b90*/  @!UP0 UMOV UR5, UR10 ;  /* 0x0000000a00058c82 */ /* 0x000fe40008000000 */
[----:B------:R-:W-:Y:S02]  /*5ba0*/  UIMAD UR38, UR5, UR43, UR7 ;  /* 0x0000002b052672a4 */ /* 0x000fe4000f8e0207 */
[----:B------:R-:W-:Y:S11]  /*5bb0*/  UIMAD UR37, UR6, UR58, UR4 ;  /* 0x0000003a062572a4 */ /* 0x000ff6000f8e0204 */
[----:B------:R-:W-:Y:S01]  /*5bc0*/  @!UPT UIADD3 URZ, UPT, UPT, URZ, URZ, URZ ;  /* 0x000000fffffff290 */ /* 0x000fe2000fffe0ff */
.L_x_90:
[----:B------:R-:W-:Y:S01]  /*5bd0*/  UISETP.NE.AND UP0, UPT, UR39, 0x1, UPT ;  /* 0x000000012700788c */ /* 0x000fe2000bf05270 */
[----:B------:R-:W-:Y:S01]  /*5be0*/  R2UR UR11, R68 ;  /* 0x00000000440b72ca */ /* 0x000fe200000e0000 */
[----:B------:R-:W-:Y:S01]  /*5bf0*/  USHF.L.U32 UR50, UR26, 0x6, URZ ;  /* 0x000000061a327899 */ /* 0x000fe200080006ff */
[----:B------:R-:W-:Y:S01]  /*5c00*/  IADD3 R59, PT, PT, R59, 0x1, RZ ;  /* 0x000000013b3b7810 */ /* 0x000fe20007ffe0ff */
[----:B------:R-:W-:Y:S07]  /*5c10*/  USHF.L.U32 UR49, UR27, 0x6, URZ ;  /* 0x000000061b317899 */ /* 0x000fee00080006ff */
[----:B------:R-:W1:Y:S01]  /*5c20*/  @!UP0 LDCU.128 UR12, c[0x0][0xb10] ;  /* 0x00016200ff0c87ac */ /* 0x000e620008000c00 */
[----:B------:R-:W2:Y:S01]  /*5c30*/  @!UP0 LDCU UR5, c[0x0][0xb0c] ;  /* 0x00016180ff0587ac */ /* 0x000ea20008000800 */
[----:B------:R-:W3:Y:S01]  /*5c40*/  @!UP0 LDCU UR10, c[0x0][0xb20] ;  /* 0x00016400ff0a87ac */ /* 0x000ee20008000800 */
[----:B-1----:R-:W-:Y:S02]  /*5c50*/  UIMAD.WIDE.U32 UR8, UR38, UR12, URZ ;  /* 0x0000000c260872a5 */ /* 0x002fe4000f8e00ff */
[----:B------:R-:W-:Y:S02]  /*5c60*/  UIMAD.WIDE.U32 UR6, UR37, UR15, URZ ;  /* 0x0000000f250672a5 */ /* 0x000fe4000f8e00ff */
[----:B------:R-:W-:Y:S03]  /*5c70*/  @!UP0 UISETP.NE.AND UP1, UPT, UR14, 0x1, UPT ;  /* 0x000000010e00888c */ /* 0x000fe6000bf25270 */
[----:B------:R-:W-:Y:S01]  /*5c80*/  @!UP0 UMOV UR4, UR9 ;  /* 0x0000000900048c82 */ /* 0x000fe20008000000 */
[----:B--2---:R-:W-:Y:S02]  /*5c90*/  @!UP0 UISETP.NE.AND UP2, UPT, UR5, 0x1, UPT ;  /* 0x000000010500888c */ /* 0x004fe4000bf45270 */
[----:B------:R-:W-:Y:S01]  /*5ca0*/  @!UP0 USHF.R.U32.HI UR4, URZ, UR13, UR4 ;  /* 0x0000000dff048299 */ /* 0x000fe20008011604 */
[----:B------:R-:W-:Y:S02]  /*5cb0*/  @!UP0 UMOV UR6, UR7 ;  /* 0x0000000700068c82 */ /* 0x000fe40008000000 */
[----:B---3--:R-:W-:Y:S02]  /*5cc0*/  @!UP0 USHF.R.U32.HI UR6, URZ, UR10, UR6 ;  /* 0x0000000aff068299 */ /* 0x008fe40008011606 */
[----:B------:R-:W-:Y:S02]  /*5cd0*/  @!UP0 USEL UR7, UR38, UR4, !UP2 ;  /* 0x0000000426078287 */ /* 0x000fe4000d000000 */
[----:B------:R-:W-:Y:S04]  /*5ce0*/  @!UP0 USEL UR6, UR37, UR6, !UP1 ;  /* 0x0000000625068287 */ /* 0x000fe8000c800000 */
[----:B------:R-:W-:Y:S02]  /*5cf0*/  @!UP0 UIADD3 UR4, UPT, UPT, -UR7, UR6, URZ ;  /* 0x0000000607048290 */ /* 0x000fe4000fffe1ff */
[----:B------:R-:W-:Y:S02]  /*5d00*/  @!UP0 UIADD3 UR6, UPT, UPT, UR7, -UR6, URZ ;  /* 0x8000000607068290 */ /* 0x000fe4000fffe0ff */
[----:B------:R-:W-:Y:S02]  /*5d10*/  @!UP0 UIMAD UR38, UR4, UR5, UR38 ;  /* 0x00000005042682a4 */ /* 0x000fe4000f8e0226 */
[----:B------:R-:W-:Y:S02]  /*5d20*/  @!UP0 UIMAD UR37, UR6, UR14, UR37 ;  /* 0x0000000e062582a4 */ /* 0x000fe4000f8e0225 */
[----:B------:R-:W-:Y:S09]  /*5d30*/  ULOP3.LUT UP0, URZ, UR11, 0x3f0, URZ, 0xc0, !UPT ;  /* 0x000003f00bff7892 */ /* 0x000ff2000f80c0ff */
[----:B------:R-:W-:Y:S05]  /*5d40*/  BRA.U !UP0, `(.L_x_91) ;  /* 0x00000001087c7547 */ /* 0x000fea000b800000 */
[----:B------:R-:W1:Y:S01]  /*5d50*/  LDCU.64 UR8, c[0x4][0x80] ;  /* 0x01001000ff0877ac */ /* 0x000e620008000a00 */
[----:B------:R-:W-:Y:S01]  /*5d60*/  MOV R2, 0x0 ;  /* 0x0000000000027802 */ /* 0x000fe20000000f00 */
[----:B------:R-:W-:Y:S02]  /*5d70*/  HFMA2 R12, -RZ, RZ, 0, 5.9604644775390625e-08 ;  /* 0x00000001ff0c7431 */ /* 0x000fe400000001ff */
[----:B------:R-:W-:Y:S01]  /*5d80*/  IMAD.MOV.U32 R8, RZ, RZ, 0x70 ;  /* 0x00000070ff087424 */ /* 0x000fe200078e00ff */
[----:B------:R2:W3:Y:S01]  /*5d90*/  LDC.64 R14, c[0x4][R2] ;  /* 0x01000000020e7b82 */ /* 0x0004e20000000a00 */
[----:B------:R-:W4:Y:S01]  /*5da0*/  LDCU.64 UR6, c[0x4][0x88] ;  /* 0x01001100ff0677ac */ /* 0x000f220008000a00 */
[----:B------:R-:W-:Y:S01]  /*5db0*/  IMAD.MOV.U32 R13, RZ, RZ, RZ ;  /* 0x000000ffff0d7224 */ /* 0x000fe200078e00ff */
[----:B------:R-:W2:Y:S01]  /*5dc0*/  LDCU.64 UR4, c[0x4][0x8] ;  /* 0x01000100ff0477ac */ /* 0x000ea20008000a00 */
[----:B-1----:R-:W-:Y:S01]  /*5dd0*/  MOV R5, UR9 ;  /* 0x0000000900057c02 */ /* 0x002fe20008000f00 */
[----:B------:R-:W-:Y:S01]  /*5de0*/  IMAD.U32 R4, RZ, RZ, UR8 ;  /* 0x00000008ff047e24 */ /* 0x000fe2000f8e00ff */
[----:B----4-:R-:W-:Y:S01]  /*5df0*/  MOV R7, UR7 ;  /* 0x0000000700077c02 */ /* 0x010fe20008000f00 */
[----:B------:R-:W-:Y:S01]  /*5e00*/  IMAD.U32 R6, RZ, RZ, UR6 ;  /* 0x00000006ff067e24 */ /* 0x000fe2000f8e00ff */
[----:B--2---:R-:W-:Y:S01]  /*5e10*/  MOV R11, UR5 ;  /* 0x00000005000b7c02 */ /* 0x004fe20008000f00 */
[----:B------:R-:W-:Y:S02]  /*5e20*/  IMAD.U32 R10, RZ, RZ, UR4 ;  /* 0x00000004ff0a7e24 */ /* 0x000fe4000f8e00ff */
[----:B------:R-:W-:Y:S07]  /*5e30*/  LEPC R20, `(.L_x_92) ;  /* 0x000000001014794e */ /* 0x000fee0000000000 */
[----:B---3-5:R-:W-:Y:S05]  /*5e40*/  CALL.ABS.NOINC R14 ;  /* 0x000000000e007343 */ /* 0x028fea0003c00000 */
.L_x_92:
[----:B------:R-:W1:Y:S01]  /*5e50*/  LDCU.64 UR8, c[0x4][0x80] ;  /* 0x01001000ff0877ac */ /* 0x000e620008000a00 */
[----:B------:R-:W2:Y:S01]  /*5e60*/  LDC.64 R2, c[0x4][R2] ;  /* 0x0100000002027b82 */ /* 0x000ea20000000a00 */
[----:B------:R-:W-:Y:S02]  /*5e70*/  HFMA2 R12, -RZ, RZ, 0, 5.9604644775390625e-08 ;  /* 0x00000001ff0c7431 */ /* 0x000fe400000001ff */
[----:B------:R-:W-:Y:S02]  /*5e80*/  IMAD.MOV.U32 R8, RZ, RZ, 0x70 ;  /* 0x00000070ff087424 */ /* 0x000fe400078e00ff */
[----:B------:R-:W-:Y:S01]  /*5e90*/  IMAD.MOV.U32 R13, RZ, RZ, RZ ;  /* 0x000000ffff0d7224 */ /* 0x000fe200078e00ff */
[----:B------:R-:W3:Y:S01]  /*5ea0*/  LDCU.64 UR6, c[0x4][0x88] ;  /* 0x01001100ff0677ac */ /* 0x000ee20008000a00 */
[----:B------:R-:W4:Y:S01]  /*5eb0*/  LDCU.64 UR4, c[0x4][0x8] ;  /* 0x01000100ff0477ac */ /* 0x000f220008000a00 */
[----:B-1----:R-:W-:Y:S02]  /*5ec0*/  MOV R4, UR8 ;  /* 0x0000000800047c02 */ /* 0x002fe40008000f00 */
[----:B------:R-:W-:Y:S02]  /*5ed0*/  MOV R5, UR9 ;  /* 0x0000000900057c02 */ /* 0x000fe40008000f00 */
[----:B---3--:R-:W-:Y:S01]  /*5ee0*/  MOV R7, UR7 ;  /* 0x0000000700077c02 */ /* 0x008fe20008000f00 */
[----:B------:R-:W-:Y:S01]  /*5ef0*/  IMAD.U32 R6, RZ, RZ, UR6 ;  /* 0x00000006ff067e24 */ /* 0x000fe2000f8e00ff */
[----:B----4-:R-:W-:Y:S01]  /*5f00*/  MOV R11, UR5 ;  /* 0x00000005000b7c02 */ /* 0x010fe20008000f00 */
[----:B------:R-:W-:Y:S02]  /*5f10*/  IMAD.U32 R10, RZ, RZ, UR4 ;  /* 0x00000004ff0a7e24 */ /* 0x000fe4000f8e00ff */
[----:B------:R-:W-:Y:S07]  /*5f20*/  LEPC R20, `(.L_x_91) ;  /* 0x000000001014794e */ /* 0x000fee0000000000 */
[----:B--2---:R-:W-:Y:S05]  /*5f30*/  CALL.ABS.NOINC R2 ;  /* 0x0000000002007343 */ /* 0x004fea0003c00000 */
.L_x_91:
[----:B------:R-:W-:Y:S02]  /*5f40*/  R2UR UR6, R57 ;  /* 0x00000000390672ca */ /* 0x000fe400000e0000 */
[----:B------:R-:W-:Y:S02]  /*5f50*/  R2UR UR5, R66 ;  /* 0x00000000420572ca */ /* 0x000fe400000e0000 */
[----:B------:R-:W-:Y:S02]  /*5f60*/  R2UR UR4, R65 ;  /* 0x00000000410472ca */ /* 0x000fe400000e0000 */
[----:B------:R-:W-:Y:S02]  /*5f70*/  ISETP.NE.U32.AND P4, PT, R50, RZ, PT ;  /* 0x000000ff3200720c */ /* 0x000fe40003f85070 */
[----:B------:R-:W-:Y:S02]  /*5f80*/  ISETP.NE.U32.AND P2, PT, RZ, UR60, PT ;  /* 0x0000003cff007c0c */ /* 0x000fe4000bf45070 */
[----:B------:R-:W-:Y:S02]  /*5f90*/  ISETP.NE.AND.EX P4, PT, R51, RZ, PT, P4 ;  /* 0x000000ff3300720c */ /* 0x000fe40003f85340 */
[----:B------:R-:W-:Y:S01]  /*5fa0*/  ISETP.NE.AND.EX P2, PT, RZ, UR61, PT, P2 ;  /* 0x0000003dff007c0c */ /* 0x000fe2000bf45320 */
[----:B------:R-:W-:Y:S02]  /*5fb0*/  UISETP.NE.AND UP2, UPT, UR6, URZ, UPT ;  /* 0x000000ff0600728c */ /* 0x000fe4000bf45270 */
[----:B------:R-:W-:Y:S04]  /*5fc0*/  UISETP.NE.U32.AND UP0, UPT, UR5, URZ, UPT ;  /* 0x000000ff0500728c */ /* 0x000fe8000bf05070 */
[----:B------:R-:W-:Y:S01]  /*5fd0*/  UISETP.NE.AND.EX UP1, UPT, UR4, URZ, UPT, UP0 ;  /* 0x000000ff0400728c */ /* 0x000fe2000bf25300 */
[----:B------:R-:W-:Y:S01]  /*5fe0*/  PLOP3.LUT P1, PT, PT, PT, UP2, 0x80, 0x8 ;  /* 0x000000000008781c */ /* 0x000fe20003f2f028 */
[----:B------:R-:W-:Y:S03]  /*5ff0*/  UPLOP3.LUT UP0, UPT, UPT, UPT, UPT, 0x40, 0x4 ;  /* 0x000000000004789c */ /* 0x000fe60003f0e870 */
[----:B------:R-:W-:Y:S06]  /*6000*/  @UP2 UPLOP3.LUT UP0, UPT, UPT, UPT, UP1, 0x80, 0x8 ;  /* 0x000000000008289c */ /* 0x000fec0003f0f010 */
[----:B------:R-:W-:Y:S01]  /*6010*/  PLOP3.LUT P0, PT, PT, PT, UP0, 0x80, 0x8 ;  /* 0x000000000008781c */ /* 0x000fe20003f0f008 */
[----:B------:R-:W-:Y:S01]  /*6020*/  @!UPT UIADD3 URZ, UPT, UPT, URZ, URZ, URZ ;  /* 0x000000fffffff290 */ /* 0x000fe2000fffe0ff */
[----:B------:R-:W-:Y:S11]  /*6030*/  BRA.U !UP1, `(.L_x_93) ;  /* 0x0000000109407547 */ /* 0x000ff6000b800000 */
[----:B------:R-:W-:Y:S01]  /*6040*/  UISETP.NE.U32.AND UP0, UPT, UR60, URZ, UPT ;  /* 0x000000ff3c00728c */ /* 0x000fe2000bf05070 */
[----:B------:R-:W-:Y:S01]  /*6050*/  R2UR UR6, R66 ;  /* 0x00000000420672ca */ /* 0x000fe200000e0000 */
[----:B------:R-:W1:Y:S01]  /*6060*/  LDCU.64 UR8, c[0x0][0x358] ;  /* 0x00006b00ff0877ac */ /* 0x000e620008000a00 */
[----:B------:R-:W-:Y:S02]  /*6070*/  HFMA2 R53, -RZ, RZ, 0, 5.9604644775390625e-08 ;  /* 0x00000001ff357431 */ /* 0x000fe400000001ff */
[----:B------:R-:W-:Y:S01]  /*6080*/  IMAD.MOV.U32 R0, RZ, RZ, 0x1 ;  /* 0x00000001ff007424 */ /* 0x000fe200078e00ff */
[----:B------:R-:W-:Y:S06]  /*6090*/  UISETP.NE.AND.EX UP0, UPT, UR61, URZ, UPT, UP0 ;  /* 0x000000ff3d00728c */ /* 0x000fec000bf05300 */
[----:B------:R-:W-:Y:S05]  /*60a0*/  PLOP3.LUT P3, PT, PT, PT, UP0, 0x80, 0x8 ;  /* 0x000000000008781c */ /* 0x000fea0003f6f008 */
[----:B------:R-:W2:Y:S01]  /*60b0*/  @UP0 LDCU.64 UR4, c[0x0][0x888] ;  /* 0x00011100ff0407ac */ /* 0x000ea20008000a00 */
[----:B------:R-:W-:Y:S07]  /*60c0*/  @UP0 UIMAD UR6, UR36, UR6, URZ ;  /* 0x00000006240602a4 */ /* 0x000fee000f8e02ff */
[----:B------:R-:W-:Y:S01]  /*60d0*/  @!P3 PRMT R53, R0, 0x7610, R53 ;  /* 0x000076100035b816 */ /* 0x000fe20000000035 */
[----:B--2---:R-:W-:Y:S06]  /*60e0*/  @UP0 UIMAD.WIDE UR4, UR6, 0x4, UR4 ;  /* 0x00000004060408a5 */ /* 0x004fec000f8e0204 */
[----:B-----5:R-:W-:Y:S02]  /*60f0*/  IMAD.U32 R26, RZ, RZ, UR4 ;  /* 0x00000004ff1a7e24 */ /* 0x020fe4000f8e00ff */
[----:B------:R-:W-:Y:S03]  /*6100*/  IMAD.U32 R27, RZ, RZ, UR5 ;  /* 0x00000005ff1b7e24 */ /* 0x000fe6000f8e00ff */
[----:B------:R-:W2:Y:S02]  /*6110*/  @!UP0 LDCU UR4, c[0x0][0x880] ;  /* 0x00011000ff0487ac */ /* 0x000ea40008000800 */
[----:B-1----:R1:W5:Y:S02]  /*6120*/  @P3 LDG.E R26, desc[UR8][R26.64] ;  /* 0x000000081a1a3981 */ /* 0x002364000c1e1900 */
[----:B-12---:R-:W-:Y:S02]  /*6130*/  @!P3 MOV R26, UR4 ;  /* 0x00000004001abc02 */ /* 0x006fe40008000f00 */
.L_x_93:
[----:B------:R-:W-:Y:S05]  /*6140*/  @!P4 BRA `(.L_x_94) ;  /* 0x000000000024c947 */ /* 0x000fea0003800000 */
[----:B------:R-:W-:Y:S01]  /*6150*/  ISETP.NE.U32.AND P3, PT, R48, RZ, PT ;  /* 0x000000ff3000720c */ /* 0x000fe20003f65070 */
[----:B------:R-:W1:Y:S03]  /*6160*/  LDCU.64 UR4, c[0x0][0x358] ;  /* 0x00006b00ff0477ac */ /* 0x000e660008000a00 */
[----:B------:R-:W-:Y:S11]  /*6170*/  ISETP.NE.AND.EX P3, PT, R49, RZ, PT, P3 ;  /* 0x000000ff3100720c */ /* 0x000ff60003f65330 */
[----:B------:R-:W-:Y:S02]  /*6180*/  @!UPT UIADD3 URZ, UPT, UPT, URZ, URZ, URZ ;  /* 0x000000fffffff290 */ /* 0x000fe4000fffe0ff */
[----:B------:R-:W2:Y:S01]  /*6190*/  @P3 LDC.64 R2, c[0x0][0x8a8] ;  /* 0x00022a00ff023b82 */ /* 0x000ea20000000a00 */
[----:B------:R-:W-:Y:S04]  /*61a0*/  @P3 IMAD R0, R50, UR36, RZ ;  /* 0x0000002432003c24 */ /* 0x000fe8000f8e02ff */
[----:B--2---:R-:W-:Y:S05]  /*61b0*/  @P3 IMAD.WIDE R2, R0, 0x4, R2 ;  /* 0x0000000400023825 */ /* 0x004fea00078e0202 */
[----:B-1---5:R1:W5:Y:S02]  /*61c0*/  @P3 LDG.E R24, desc[UR4][R2.64] ;  /* 0x0000000402183981 */ /* 0x022364000c1e1900 */
[----:B-1----:R-:W2:Y:S02]  /*61d0*/  @!P3 LDC R24, c[0x0][0x8a0] ;  /* 0x00022800ff18bb82 */ /* 0x002ea40000000800 */
.L_x_94:
[----:B-----5:R-:W-:Y:S01]  /*61e0*/  FSETP.NEU.AND P3, PT, R26, RZ, PT ;  /* 0x000000ff1a00720b */ /* 0x020fe20003f6d000 */
[----:B------:R-:W-:Y:S01]  /*61f0*/  IMAD.U32 R2, RZ, RZ, UR46 ;  /* 0x0000002eff027e24 */ /* 0x000fe2000f8e00ff */
[----:B------:R-:W-:Y:S01]  /*6200*/  SEL R5, RZ, 0xffffffff, P2 ;  /* 0xffffffffff057807 */ /* 0x000fe20001000000 */
[----:B------:R-:W-:Y:S01]  /*6210*/  ULOP3.LUT UR4, UR55, 0x1, URZ, 0x3c, !UPT ;  /* 0x0000000137047892 */ /* 0x000fe2000f8e3cff */
[----:B------:R-:W-:Y:S01]  /*6220*/  @P1 LOP3.LUT P2, RZ, R53, 0xff, RZ, 0xc0, !PT ;  /* 0x000000ff35ff1812 */ /* 0x000fe2000784c0ff */
[----:B------:R-:W-:Y:S01]  /*6230*/  BSSY B1, `(.L_x_95) ;  /* 0x000004b000017945 */ /* 0x000fe20003800000 */
[----:B------:R-:W-:Y:S01]  /*6240*/  @P1 SEL R0, RZ, 0xffffffff, P3 ;  /* 0xffffffffff001807 */ /* 0x000fe20001800000 */
[----:B------:R-:W-:Y:S01]  /*6250*/  IMAD.MOV.U32 R76, RZ, RZ, 0x1 ;  /* 0x00000001ff4c7424 */ /* 0x000fe200078e00ff */
[----:B------:R-:W-:Y:S01]  /*6260*/  LEA R2, R2, UR44, 0x3 ;  /* 0x0000002c02027c11 */ /* 0x000fe2000f8e18ff */
[----:B------:R-:W-:Y:S01]  /*6270*/  IMAD.U32 R74, RZ, RZ, UR4 ;  /* 0x00000004ff4a7e24 */ /* 0x000fe2000f8e00ff */
[----:B------:R-:W-:Y:S01]  /*6280*/  @P0 SEL R0, R5, R0, !P2 ;  /* 0x0000000005000207 */ /* 0x000fe20005000000 */
[----:B------:R-:W-:Y:S01]  /*6290*/  IMAD.U32 R75, RZ, RZ, UR46 ;  /* 0x0000002eff4b7e24 */ /* 0x000fe2000f8e00ff */
[----:B------:R-:W-:Y:S02]  /*62a0*/  LEA R71, R22, UR44, 0x3 ;  /* 0x0000002c16477c11 */ /* 0x000fe4000f8e18ff */
[----:B------:R-:W-:Y:S02]  /*62b0*/  CS2R R38, SRZ ;  /* 0x0000000000267805 */ /* 0x000fe4000001ff00 */
[----:B------:R-:W-:Y:S02]  /*62c0*/  @P1 LOP3.LUT R0, R0, 0x1, RZ, 0xc0, !PT ;  /* 0x0000000100001812 */ /* 0x000fe400078ec0ff */
[----:B------:R-:W-:Y:S02]  /*62d0*/  CS2R R36, SRZ ;  /* 0x0000000000247805 */ /* 0x000fe4000001ff00 */
[----:B------:R-:W-:Y:S02]  /*62e0*/  SHF.L.U32 R3, R61, 0x1f, RZ ;  /* 0x0000001f3d037819 */ /* 0x000fe400000006ff */
[----:B------:R-:W-:Y:S02]  /*62f0*/  CS2R R34, SRZ ;  /* 0x0000000000227805 */ /* 0x000fe4000001ff00 */
[----:B------:R-:W-:Y:S02]  /*6300*/  ISETP.NE.U32.OR P5, PT, R0, 0x1, !P1 ;  /* 0x000000010000780c */ /* 0x000fe40004fa5470 */
[----:B------:R-:W-:Y:S02]  /*6310*/  CS2R R32, SRZ ;  /* 0x0000000000207805 */ /* 0x000fe4000001ff00 */
[----:B------:R-:W-:Y:S02]  /*6320*/  PLOP3.LUT P2, PT, PT, PT, UP1, 0x80, 0x8 ;  /* 0x000000000008781c */ /* 0x000fe40003f4f018 */
[----:B------:R-:W-:Y:S02]  /*6330*/  CS2R R42, SRZ ;  /* 0x00000000002a7805 */ /* 0x000fe4000001ff00 */
[----:B------:R-:W-:Y:S02]  /*6340*/  LEA.HI R25, R22, R22, RZ, 0x1 ;  /* 0x0000001616197211 */ /* 0x000fe400078f08ff */
[----:B------:R-:W-:Y:S02]  /*6350*/  CS2R R40, SRZ ;  /* 0x0000000000287805 */ /* 0x000fe4000001ff00 */
[----:B------:R-:W-:Y:S02]  /*6360*/  LOP3.LUT P4, R58, R53, 0xff, RZ, 0xc0, !PT ;  /* 0x000000ff353a7812 */ /* 0x000fe4000788c0ff */
[----:B------:R-:W-:Y:S02]  /*6370*/  CS2R R46, SRZ ;  /* 0x00000000002e7805 */ /* 0x000fe4000001ff00 */
[----:B------:R-:W-:Y:S02]  /*6380*/  SEL R4, RZ, 0xffffffff, P3 ;  /* 0xffffffffff047807 */ /* 0x000fe40001800000 */
[----:B------:R-:W-:Y:S02]  /*6390*/  CS2R R44, SRZ ;  /* 0x00000000002c7805 */ /* 0x000fe4000001ff00 */
[----:B------:R-:W-:Y:S02]  /*63a0*/  P2R R70, PR, RZ, 0x20 ;  /* 0x00000020ff467803 */ /* 0x000fe40000000000 */
[----:B------:R-:W-:Y:S02]  /*63b0*/  @P5 SHF.L.U32 R0, R74, 0x1f, RZ ;  /* 0x0000001f4a005819 */ /* 0x000fe400000006ff */
[----:B------:R-:W-:Y:S02]  /*63c0*/  @P2 SEL R4, R5, R4, !P4 ;  /* 0x0000000405042207 */ /* 0x000fe40006000000 */
[----:B------:R1:W3:Y:S02]  /*63d0*/  @P5 SYNCS.PHASECHK.TRANS64.TRYWAIT P1, [R2+URZ+0x60], R0 ;  /* 0x00006000020055a7 */ /* 0x0002e400080211ff */
[----:B------:R-:W-:Y:S04]  /*63e0*/  LOP3.LUT R4, R4, 0x1, RZ, 0xc0, !PT ;  /* 0x0000000104047812 */ /* 0x000fe800078ec0ff */
[----:B------:R-:W-:Y:S04]  /*63f0*/  ISETP.NE.U32.AND P2, PT, R4, 0x1, PT ;  /* 0x000000010400780c */ /* 0x000fe80003f45070 */
[----:B------:R-:W-:Y:S01]  /*6400*/  P2R R77, PR, RZ, 0x4 ;  /* 0x00000004ff4d7803 */ /* 0x000fe20000000000 */
[----:B------:R4:W2:Y:S01]  /*6410*/  SYNCS.PHASECHK.TRANS64.TRYWAIT P0, [R71+URZ+0xc0], R3 ;  /* 0x0000c003470075a7 */ /* 0x0008a200080011ff */
[C---:B-1----:R-:W-:Y:S01]  /*6420*/  IMAD.SHL.U32 R0, R25.reuse, 0x20, RZ ;  /* 0x0000002019007824 */ /* 0x042fe200078e00ff */
[----:B------:R-:W-:Y:S04]  /*6430*/  LOP3.LUT R25, R25, 0xffe, RZ, 0xc0, !PT ;  /* 0x00000ffe19197812 */ /* 0x000fe800078ec0ff */
[----:B------:R-:W-:Y:S01]  /*6440*/  LOP3.LUT R0, R0, 0xffffffc0, RZ, 0xc0, !PT ;  /* 0xffffffc000007812 */ /* 0x000fe200078ec0ff */
[----:B------:R-:W-:Y:S04]  /*6450*/  IMAD.IADD R25, R22, 0x1, -R25 ;  /* 0x0000000116197824 */ /* 0x000fe800078e0a19 */
[----:B------:R-:W-:Y:S04]  /*6460*/  IMAD.IADD R0, R23, 0x1, R0 ;  /* 0x0000000117007824 */ /* 0x000fe800078e0200 */
[----:B------:R-:W-:Y:S01]  /*6470*/  IMAD R25, R25, 0x100000, R0 ;  /* 0x0010000019197824 */ /* 0x000fe200078e0200 */
[----:B---3--:R-:W-:Y:S01]  /*6480*/  @P5 SEL R76, RZ, 0x1, !P1 ;  /* 0x00000001ff4c5807 */ /* 0x008fe20004800000 */
[----:B----4-:R-:W-:Y:S06]  /*6490*/  @!P5 BRA `(.L_x_96) ;  /* 0x000000000090d947 */ /* 0x010fec0003800000 */
[----:B------:R-:W-:Y:S01]  /*64a0*/  HFMA2 R43, -RZ, RZ, 0, 0 ;  /* 0x00000000ff2b7431 */ /* 0x000fe200000001ff */
[----:B------:R-:W-:Y:S01]  /*64b0*/  ISETP.NE.AND P1, PT, R76, RZ, PT ;  /* 0x000000ff4c00720c */ /* 0x000fe20003f25270 */
[----:B------:R-:W-:Y:S01]  /*64c0*/  IMAD.U32 R5, RZ, RZ, UR46 ;  /* 0x0000002eff057e24 */ /* 0x000fe2000f8e00ff */
[----:B------:R-:W-:Y:S11]  /*64d0*/  BSSY B0, `(.L_x_97) ;  /* 0x0000005000007945 */ /* 0x000ff60003800000 */
[----:B------:R-:W-:Y:S05]  /*64e0*/  @P1 BRA `(.L_x_98) ;  /* 0x00000000000c1947 */ /* 0x000fea0003800000 */
[----:B------:R-:W-:Y:S04]  /*64f0*/  SHF.L.U32 R0, R74, 0x1f, RZ ;  /* 0x0000001f4a007819 */ /* 0x000fe800000006ff */
[----:B------:R-:W1:Y:S02]  /*6500*/  SYNCS.PHASECHK.TRANS64.TRYWAIT P1, [R2+URZ+0x60], R0 ;  /* 0x00006000020075a7 */ /* 0x000e6400080211ff */
[----:B-1----:R-:W-:Y:S05]  /*6510*/  @!P1 BRA `(.L_x_99) ;  /* 0x0000002000809947 */ /* 0x002fea0003800000 */
.L_x_98:
[----:B------:R-:W-:Y:S05]  /*6520*/  BSYNC B0 ;  /* 0x0000000000007941 */ /* 0x000fea0003800000 */
.L_x_97:
[----:B------:R-:W-:Y:S01]  /*6530*/  ISETP.NE.AND P1, PT, R77, RZ, PT ;  /* 0x000000ff4d00720c */ /* 0x000fe20003f25270 */
[----:B------:R-:W-:Y:S01]  /*6540*/  IMAD.MOV.U32 R42, RZ, RZ, RZ ;  /* 0x000000ffff2a7224 */ /* 0x000fe200078e00ff */
[----:B------:R-:W-:Y:S02]  /*6550*/  CS2R R40, SRZ ;  /* 0x0000000000287805 */ /* 0x000fe4000001ff00 */
[----:B------:R-:W-:Y:S02]  /*6560*/  CS2R R46, SRZ ;  /* 0x00000000002e7805 */ /* 0x000fe4000001ff00 */
[----:B------:R-:W-:Y:S02]  /*6570*/  CS2R R44, SRZ ;  /* 0x00000000002c7805 */ /* 0x000fe4000001ff00 */
[----:B------:R-:W-:Y:S02]  /*6580*/  CS2R R34, SRZ ;  /* 0x0000000000227805 */ /* 0x000fe4000001ff00 */
[----:B------:R-:W-:Y:S02]  /*6590*/  CS2R R32, SRZ ;  /* 0x0000000000207805 */ /* 0x000fe4000001ff00 */
[----:B------:R-:W-:Y:S02]  /*65a0*/  CS2R R38, SRZ ;  /* 0x0000000000267805 */ /* 0x000fe4000001ff00 */
[----:B------:R-:W-:Y:S01]  /*65b0*/  CS2R R36, SRZ ;  /* 0x0000000000247805 */ /* 0x000fe2000001ff00 */
[----:B------:R-:W-:Y:S01]  /*65c0*/  @P1 IMAD R5, R5, 0x800, R52 ;  /* 0x0000080005051824 */ /* 0x000fe200078e0234 */
[----:B------:R-:W-:Y:S05]  /*65d0*/  @P1 WARPSYNC.ALL ;  /* 0x0000000000001948 */ /* 0x000fea0003800000 */
[----:B------:R-:W-:Y:S01]  /*65e0*/  @P1 LEA R5, R5, UR44, 0x2 ;  /* 0x0000002c05051c11 */ /* 0x000fe2000f8e10ff */
[----:B------:R-:W-:Y:S04]  /*65f0*/  UIADD3 UR4, UPT, UPT, UR46, 0x1, URZ ;  /* 0x000000012e047890 */ /* 0x000fe8000fffe0ff */
[----:B------:R3:W4:Y:S01]  /*6600*/  @P1 LDSM.16.M88.4 R44, [R5+0x400] ;  /* 0x00040000052c183b */ /* 0x0007220000000200 */
[----:B------:R-:W-:Y:S01]  /*6610*/  @P1 VIADD R4, R5, 0x400 ;  /* 0x0000040005041836 */ /* 0x000fe20000000000 */
[----:B------:R-:W-:Y:S01]  /*6620*/  UISETP.NE.AND UP0, UPT, UR4, 0x3, UPT ;  /* 0x000000030400788c */ /* 0x000fe2000bf05270 */
[C-C-:B-1----:R-:W-:Y:S02]  /*6630*/  @P1 IMAD R2, R63.reuse, 0x4, R5.reuse ;  /* 0x000000043f021824 */ /* 0x142fe400078e0205 */
[C---:B------:R-:W-:Y:S01]  /*6640*/  @P1 IMAD R4, R62.reuse, 0x4, R4 ;  /* 0x000000043e041824 */ /* 0x040fe200078e0204 */
[----:B------:R-:W-:Y:S01]  /*6650*/  USEL UR5, URZ, 0x1, UP0 ;  /* 0x00000001ff057887 */ /* 0x000fe20008000000 */
[----:B------:R-:W-:Y:S01]  /*6660*/  @P1 IMAD R0, R62, 0x4, R5 ;  /* 0x000000043e001824 */ /* 0x000fe200078e0205 */
[----:B------:R3:W1:Y:S01]  /*6670*/  @P1 LDSM.16.M88.4 R40, [R2+0x400] ;  /* 0x000400000228183b */ /* 0x0006620000000200 */
[----:B------:R-:W-:Y:S01]  /*6680*/  @P1 IMAD R4, R63, 0x4, R4 ;  /* 0x000000043f041824 */ /* 0x000fe200078e0204 */
[----:B------:R-:W-:Y:S02]  /*6690*/  USEL UR4, UR4, URZ, UP0 ;  /* 0x000000ff04047287 */ /* 0x000fe40008000000 */
[----:B------:R3:W1:Y:S01]  /*66a0*/  @P1 LDSM.16.M88.4 R32, [R0+0x400] ;  /* 0x000400000020183b */ /* 0x0006620000000200 */
[----:B------:R-:W-:Y:S03]  /*66b0*/  LOP3.LUT R74, R74, UR5, RZ, 0x3c, !PT ;  /* 0x000000054a4a7c12 */ /* 0x000fe6000f8e3cff */
[----:B------:R3:W1:Y:S01]  /*66c0*/  @P1 LDSM.16.M88.4 R36, [R4] ;  /* 0x000000000424183b */ /* 0x0006620000000200 */
[----:B------:R-:W-:Y:S03]  /*66d0*/  IMAD.U32 R75, RZ, RZ, UR4 ;  /* 0x00000004ff4b7e24 */ /* 0x000fe6000f8e00ff */
.L_x_96:
[----:B------:R-:W-:Y:S05]  /*66e0*/  BSYNC B1 ;  /* 0x0000000000017941 */ /* 0x000fea0003800000 */
.L_x_95:
[----:B---3--:R-:W-:Y:S04]  /*66f0*/  SHF.R.U32.HI R0, RZ, 0x15, R25 ;  /* 0x00000015ff007819 */ /* 0x008fe80000011619 */
[----:B------:R-:W-:Y:S01]  /*6700*/  LOP3.LUT P1, RZ, R0, 0x3, R54, 0x48, !PT ;  /* 0x0000000300ff7812 */ /* 0x000fe20007824836 */
[----:B------:R-:W-:Y:S01]  /*6710*/  @!UPT UIADD3 URZ, UPT, UPT, URZ, URZ, URZ ;  /* 0x000000fffffff290 */ /* 0x000fe2000fffe0ff */
[----:B--2---:R-:W-:Y:S11]  /*6720*/  @P0 BRA `(.L_x_100) ;  /* 0x0000000000080947 */ /* 0x004ff60003800000 */
[----:B------:R-:W2:Y:S02]  /*6730*/  SYNCS.PHASECHK.TRANS64.TRYWAIT P0, [R71+URZ+0xc0], R3 ;  /* 0x0000c003470075a7 */ /* 0x000ea400080011ff */
[----:B--2---:R-:W-:Y:S05]  /*6740*/  @!P0 BRA `(.L_x_101) ;  /* 0x0000002000088947 */ /* 0x004fea0003800000 */
.L_x_100:
[----:B------:R-:W-:Y:S05]  /*6750*/  @!P1 BRA `(.L_x_102) ;  /* 0x0000000000409947 */ /* 0x000fea0003800000 */
[----:B------:R-:W3:Y:S01]  /*6760*/  LDCU.64 UR8, c[0x4][0x70] ;  /* 0x01000e00ff0877ac */ /* 0x000ee20008000a00 */
[----:B--2---:R-:W-:Y:S01]  /*6770*/  MOV R3, 0x0 ;  /* 0x0000000000037802 */ /* 0x004fe20000000f00 */
[----:B------:R-:W-:Y:S02]  /*6780*/  HFMA2 R12, -RZ, RZ, 0, 5.9604644775390625e-08 ;  /* 0x00000001ff0c7431 */ /* 0x000fe400000001ff */
[----:B------:R-:W-:Y:S02]  /*6790*/  IMAD.MOV.U32 R8, RZ, RZ, 0x192 ;  /* 0x00000192ff087424 */ /* 0x000fe400078e00ff */
[----:B------:R-:W-:Y:S01]  /*67a0*/  IMAD.MOV.U32 R13, RZ, RZ, RZ ;  /* 0x000000ffff0d7224 */ /* 0x000fe200078e00ff */
[----:B------:R-:W2:Y:S01]  /*67b0*/  LDCU.64 UR6, c[0x4][0x78] ;  /* 0x01000f00ff0677ac */ /* 0x000ea20008000a00 */
[----:B------:R-:W1:Y:S01]  /*67c0*/  LDC.64 R2, c[0x4][R3] ;  /* 0x0100000003027b82 */ /* 0x000e620000000a00 */
[----:B------:R-:W5:Y:S01]  /*67d0*/  LDCU.64 UR4, c[0x4][0x10] ;  /* 0x01000200ff0477ac */ /* 0x000f620008000a00 */
[----:B---3--:R-:W-:Y:S01]  /*67e0*/  MOV R5, UR9 ;  /* 0x0000000900057c02 */ /* 0x008fe20008000f00 */
[----:B------:R-:W-:Y:S01]  /*67f0*/  IMAD.U32 R4, RZ, RZ, UR8 ;  /* 0x00000008ff047e24 */ /* 0x000fe2000f8e00ff */
[----:B--2---:R-:W-:Y:S01]  /*6800*/  MOV R7, UR7 ;  /* 0x0000000700077c02 */ /* 0x004fe20008000f00 */
[----:B------:R-:W-:Y:S01]  /*6810*/  IMAD.U32 R6, RZ, RZ, UR6 ;  /* 0x00000006ff067e24 */ /* 0x000fe2000f8e00ff */
[----:B-----5:R-:W-:Y:S01]  /*6820*/  MOV R11, UR5 ;  /* 0x00000005000b7c02 */ /* 0x020fe20008000f00 */
[----:B------:R-:W-:Y:S02]  /*6830*/  IMAD.U32 R10, RZ, RZ, UR4 ;  /* 0x00000004ff0a7e24 */ /* 0x000fe4000f8e00ff */
[----:B------:R-:W-:Y:S07]  /*6840*/  LEPC R20, `(.L_x_102) ;  /* 0x000000001014794e */ /* 0x000fee0000000000 */
[----:B-1--4-:R-:W-:Y:S05]  /*6850*/  CALL.ABS.NOINC R2 ;  /* 0x0000000002007343 */ /* 0x012fea0003c00000 */
.L_x_102:
[----:B----4-:R-:W-:Y:S01]  /*6860*/  LOP3.LUT R20, R44, 0xffffe000, RZ, 0xc0, !PT ;  /* 0xffffe0002c147812 */ /* 0x010fe200078ec0ff */
[----:B------:R-:W-:Y:S05]  /*6870*/  WARPSYNC.ALL ;  /* 0x0000000000007948 */ /* 0x000fea0003800000 */
[----:B------:R-:W-:Y:S01]  /*6880*/  R2UR UR4, R25 ;  /* 0x00000000190472ca */ /* 0x000fe200000e0000 */
[----:B------:R-:W-:Y:S01]  /*6890*/  IMAD.SHL.U32 R73, R63, 0x4, RZ ;  /* 0x000000043f497824 */ /* 0x000fe200078e00ff */
[----:B------:R-:W-:Y:S01]  /*68a0*/  LOP3.LUT R21, R45, 0xffffe000, RZ, 0xc0, !PT ;  /* 0xffffe0002d157812 */ /* 0x000fe200078ec0ff */
[----:B------:R-:W-:Y:S01]  /*68b0*/  IMAD.SHL.U32 R72, R62, 0x4, RZ ;  /* 0x000000043e487824 */ /* 0x000fe200078e00ff */
[----:B------:R-:W-:Y:S01]  /*68c0*/  LOP3.LUT R27, R46, 0xffffe000, RZ, 0xc0, !PT ;  /* 0xffffe0002e1b7812 */ /* 0x000fe200078ec0ff */
[----:B------:R-:W-:Y:S01]  /*68d0*/  BSSY.RECONVERGENT B0, `(.L_x_103) ;  /* 0x000005a000007945 */ /* 0x000fe20003800200 */
[----:B------:R-:W-:Y:S07]  /*68e0*/  ISETP.NE.AND P0, PT, R64, RZ, PT ;  /* 0x000000ff4000720c */ /* 0x000fee0003f05270 */
[----:B------:R-:W3:Y:S02]  /*68f0*/  LDTM.16dp128bit.x8 R4, tmem[UR4] ;  /* 0x00000004000479ee */ /* 0x000ee40008180000 */
[C---:B---3--:R-:W-:Y:S01]  /*6900*/  FMUL R0, R24.reuse, R4 ;  /* 0x0000000418007220 */ /* 0x048fe20000400000 */
[C---:B------:R-:W-:Y:S01]  /*6910*/  FMUL R2, R24.reuse, R5 ;  /* 0x0000000518027220 */ /* 0x040fe20000400000 */
[C---:B--2---:R-:W-:Y:S01]  /*6920*/  FMUL R3, R24.reuse, R6 ;  /* 0x0000000618037220 */ /* 0x044fe20000400000 */
[----:B------:R-:W-:Y:S01]  /*6930*/  FMUL R7, R24, R7 ;  /* 0x0000000718077220 */ /* 0x000fe20000400000 */
[C---:B------:R-:W-:Y:S01]  /*6940*/  FFMA R28, R26.reuse, R20, R0 ;  /* 0x000000141a1c7223 */ /* 0x040fe20000000000 */
[----:B------:R-:W-:Y:S01]  /*6950*/  LOP3.LUT R0, R47, 0xffffe000, RZ, 0xc0, !PT ;  /* 0xffffe0002f007812 */ /* 0x000fe200078ec0ff */
[----:B------:R-:W-:Y:S01]  /*6960*/  FFMA R29, R26, R21, R2 ;  /* 0x000000151a1d7223 */ /* 0x000fe20000000002 */
[----:B-1----:R-:W-:Y:S01]  /*6970*/  LOP3.LUT R2, R40, 0xffffe000, RZ, 0xc0, !PT ;  /* 0xffffe00028027812 */ /* 0x002fe200078ec0ff */
[C---:B------:R-:W-:Y:S01]  /*6980*/  FFMA R30, R26.reuse, R27, R3 ;  /* 0x0000001b1a1e7223 */ /* 0x040fe20000000003 */
[----:B------:R-:W-:Y:S01]  /*6990*/  LOP3.LUT R3, R41, 0xffffe000, RZ, 0xc0, !PT ;  /* 0xffffe00029037812 */ /* 0x000fe200078ec0ff */
[----:B------:R-:W-:Y:S01]  /*69a0*/  FFMA R31, R26, R0, R7 ;  /* 0x000000001a1f7223 */ /* 0x000fe20000000007 */
[----:B------:R-:W-:Y:S01]  /*69b0*/  LOP3.LUT R0, R42, 0xffffe000, RZ, 0xc0, !PT ;  /* 0xffffe0002a007812 */ /* 0x000fe200078ec0ff */
[C---:B------:R-:W-:Y:S01]  /*69c0*/  FMUL R4, R24.reuse, R8 ;  /* 0x0000000818047220 */ /* 0x040fe20000400000 */
[----:B------:R-:W-:Y:S01]  /*69d0*/  LOP3.LUT R7, R43, 0xffffe000, RZ, 0xc0, !PT ;  /* 0xffffe0002b077812 */ /* 0x000fe200078ec0ff */
[C---:B------:R-:W-:Y:S01]  /*69e0*/  FMUL R5, R24.reuse, R9 ;  /* 0x0000000918057220 */ /* 0x040fe20000400000 */
[----:B------:R-:W-:Y:S01]  /*69f0*/  F2FP.TF32.F32.PACK_B R28, R28 ;  /* 0x0000001cff1c723e */ /* 0x000fe200024050ff */
[----:B------:R-:W-:Y:S01]  /*6a00*/  FMUL R6, R24, R10 ;  /* 0x0000000a18067220 */ /* 0x000fe20000400000 */
[----:B------:R-:W-:Y:S01]  /*6a10*/  F2FP.TF32.F32.PACK_B R29, R29 ;  /* 0x0000001dff1d723e */ /* 0x000fe200024050ff */
[----:B------:R-:W-:Y:S01]  /*6a20*/  FFMA R4, R26, R2, R4 ;  /* 0x000000021a047223 */ /* 0x000fe20000000004 */
[----:B------:R-:W-:Y:S01]  /*6a30*/  LOP3.LUT R2, R32, 0xffffe000, RZ, 0xc0, !PT ;  /* 0xffffe00020027812 */ /* 0x000fe200078ec0ff */
[----:B------:R-:W-:Y:S01]  /*6a40*/  FFMA R5, R26, R3, R5 ;  /* 0x000000031a057223 */ /* 0x000fe20000000005 */
[----:B------:R-:W-:Y:S01]  /*6a50*/  LOP3.LUT R3, R34, 0xffffe000, RZ, 0xc0, !PT ;  /* 0xffffe00022037812 */ /* 0x000fe200078ec0ff */
[----:B------:R-:W-:Y:S01]  /*6a60*/  FMUL R11, R24, R11 ;  /* 0x0000000b180b7220 */ /* 0x000fe20000400000 */
[----:B------:R-:W-:Y:S01]  /*6a70*/  F2FP.TF32.F32.PACK_B R30, R30 ;  /* 0x0000001eff1e723e */ /* 0x000fe200024050ff */
[----:B------:R-:W-:Y:S01]  /*6a80*/  FFMA R6, R26, R0, R6 ;  /* 0x000000001a067223 */ /* 0x000fe20000000006 */
[----:B------:R-:W-:Y:S01]  /*6a90*/  LOP3.LUT R0, R33, 0xffffe000, RZ, 0xc0, !PT ;  /* 0xffffe00021007812 */ /* 0x000fe200078ec0ff */
[C---:B------:R-:W-:Y:S01]  /*6aa0*/  FMUL R8, R24.reuse, R12 ;  /* 0x0000000c18087220 */ /* 0x040fe20000400000 */
[----:B------:R-:W-:Y:S01]  /*6ab0*/  F2FP.TF32.F32.PACK_B R31, R31 ;  /* 0x0000001fff1f723e */ /* 0x000fe200024050ff */
[----:B------:R-:W-:Y:S01]  /*6ac0*/  FMUL R9, R24, R13 ;  /* 0x0000000d18097220 */ /* 0x000fe20000400000 */
[----:B------:R-:W-:Y:S01]  /*6ad0*/  F2FP.TF32.F32.PACK_B R4, R4 ;  /* 0x00000004ff04723e */ /* 0x000fe200024050ff */
[----:B------:R-:W-:Y:S01]  /*6ae0*/  FFMA R7, R26, R7, R11 ;  /* 0x000000071a077223 */ /* 0x000fe2000000000b */
[----:B------:R-:W-:Y:S01]  /*6af0*/  F2FP.TF32.F32.PACK_B R5, R5 ;  /* 0x00000005ff05723e */ /* 0x000fe200024050ff */
[----:B------:R-:W-:Y:S01]  /*6b00*/  FMUL R10, R24, R14 ;  /* 0x0000000e180a7220 */ /* 0x000fe20000400000 */
[----:B------:R-:W-:Y:S01]  /*6b10*/  F2FP.TF32.F32.PACK_B R6, R6 ;  /* 0x00000006ff06723e */ /* 0x000fe200024050ff */
[----:B------:R-:W-:Y:S01]  /*6b20*/  FFMA R8, R26, R2, R8 ;  /* 0x000000021a087223 */ /* 0x000fe20000000008 */
[----:B------:R-:W-:Y:S01]  /*6b30*/  LOP3.LUT R2, R35, 0xffffe000, RZ, 0xc0, !PT ;  /* 0xffffe00023027812 */ /* 0x000fe200078ec0ff */
[----:B------:R-:W-:Y:S01]  /*6b40*/  FMUL R12, R24, R16 ;  /* 0x00000010180c7220 */ /* 0x000fe20000400000 */
[----:B------:R-:W-:Y:S01]  /*6b50*/  LOP3.LUT R16, R36, 0xffffe000, RZ, 0xc0, !PT ;  /* 0xffffe00024107812 */ /* 0x000fe200078ec0ff */
[----:B------:R-:W-:Y:S01]  /*6b60*/  FFMA R9, R26, R0, R9 ;  /* 0x000000001a097223 */ /* 0x000fe20000000009 */
[----:B------:R-:W-:Y:S01]  /*6b70*/  LOP3.LUT R0, R37, 0xffffe000, RZ, 0xc0, !PT ;  /* 0xffffe00025007812 */ /* 0x000fe200078ec0ff */
[----:B------:R-:W-:Y:S01]  /*6b80*/  FMUL R15, R24, R15 ;  /* 0x0000000f180f7220 */ /* 0x000fe20000400000 */
[----:B------:R-:W-:Y:S01]  /*6b90*/  FFMA R10, R26, R3, R10 ;  /* 0x000000031a0a7223 */ /* 0x000fe2000000000a */
[----:B------:R-:W-:Y:S02]  /*6ba0*/  IMAD.U32 R3, RZ, RZ, UR46 ;  /* 0x0000002eff037e24 */ /* 0x000fe4000f8e00ff */
[----:B------:R-:W-:Y:S01]  /*6bb0*/  FMUL R13, R24, R17 ;  /* 0x00000011180d7220 */ /* 0x000fe20000400000 */
[C---:B------:R-:W-:Y:S01]  /*6bc0*/  FFMA R11, R26.reuse, R2, R15 ;  /* 0x000000021a0b7223 */ /* 0x040fe2000000000f */
[----:B------:R-:W-:Y:S01]  /*6bd0*/  FFMA R12, R26, R16, R12 ;  /* 0x000000101a0c7223 */ /* 0x000fe2000000000c */
[----:B------:R-:W-:Y:S01]  /*6be0*/  IMAD R16, R3, 0x800, R52 ;  /* 0x0000080003107824 */ /* 0x000fe200078e0234 */
[----:B------:R-:W-:Y:S01]  /*6bf0*/  LOP3.LUT R2, R38, 0xffffe000, RZ, 0xc0, !PT ;  /* 0xffffe00026027812 */ /* 0x000fe200078ec0ff */
[C---:B------:R-:W-:Y:S01]  /*6c00*/  FMUL R14, R24.reuse, R18 ;  /* 0x00000012180e7220 */ /* 0x040fe20000400000 */
[----:B------:R-:W-:Y:S01]  /*6c10*/  LOP3.LUT R3, R39, 0xffffe000, RZ, 0xc0, !PT ;  /* 0xffffe00027037812 */ /* 0x000fe200078ec0ff */
[----:B------:R-:W-:Y:S01]  /*6c20*/  FMUL R19, R24, R19 ;  /* 0x0000001318137220 */ /* 0x000fe20000400000 */
[----:B------:R-:W-:Y:S01]  /*6c30*/  LEA R16, R16, UR44, 0x2 ;  /* 0x0000002c10107c11 */ /* 0x000fe2000f8e10ff */
[C---:B------:R-:W-:Y:S01]  /*6c40*/  FFMA R13, R26.reuse, R0, R13 ;  /* 0x000000001a0d7223 */ /* 0x040fe2000000000d */
[C---:B------:R-:W-:Y:S01]  /*6c50*/  FFMA R14, R26.reuse, R2, R14 ;  /* 0x000000021a0e7223 */ /* 0x040fe2000000000e */
[----:B------:R-:W-:Y:S01]  /*6c60*/  FFMA R15, R26, R3, R19 ;  /* 0x000000031a0f7223 */ /* 0x000fe20000000013 */
[C-C-:B------:R-:W-:Y:S01]  /*6c70*/  IADD3 R3, PT, PT, R73.reuse, 0x400, R16.reuse ;  /* 0x0000040049037810 */ /* 0x140fe20007ffe010 */
[----:B------:R1:W-:Y:S01]  /*6c80*/  STSM.16.M88.4 [R16+0x400], R28 ;  /* 0x0004001c10007844 */ /* 0x0003e20000000200 */
[----:B------:R-:W-:Y:S02]  /*6c90*/  F2FP.TF32.F32.PACK_B R7, R7 ;  /* 0x00000007ff07723e */ /* 0x000fe400024050ff */
[----:B------:R-:W-:Y:S02]  /*6ca0*/  IADD3 R0, PT, PT, R72, 0x400, R16 ;  /* 0x0000040048007810 */ /* 0x000fe40007ffe010 */
[----:B------:R-:W-:Y:S03]  /*6cb0*/  F2FP.TF32.F32.PACK_B R8, R8 ;  /* 0x00000008ff08723e */ /* 0x000fe600024050ff */
[----:B------:R1:W-:Y:S01]  /*6cc0*/  STSM.16.M88.4 [R3], R4 ;  /* 0x0000000403007844 */ /* 0x0003e20000000200 */
[----:B------:R-:W-:Y:S01]  /*6cd0*/  F2FP.TF32.F32.PACK_B R9, R9 ;  /* 0x00000009ff09723e */ /* 0x000fe200024050ff */
[----:B------:R-:W-:Y:S01]  /*6ce0*/  IMAD.IADD R2, R73, 0x1, R0 ;  /* 0x0000000149027824 */ /* 0x000fe200078e0200 */
[----:B------:R-:W-:Y:S02]  /*6cf0*/  F2FP.TF32.F32.PACK_B R10, R10 ;  /* 0x0000000aff0a723e */ /* 0x000fe400024050ff */
[----:B------:R-:W-:Y:S02]  /*6d00*/  F2FP.TF32.F32.PACK_B R11, R11 ;  /* 0x0000000bff0b723e */ /* 0x000fe400024050ff */
[----:B------:R-:W-:Y:S02]  /*6d10*/  F2FP.TF32.F32.PACK_B R12, R12 ;  /* 0x0000000cff0c723e */ /* 0x000fe400024050ff */
[----:B------:R-:W-:Y:S01]  /*6d20*/  F2FP.TF32.F32.PACK_B R13, R13 ;  /* 0x0000000dff0d723e */ /* 0x000fe200024050ff */
[----:B------:R1:W-:Y:S01]  /*6d30*/  STSM.16.M88.4 [R0], R8 ;  /* 0x0000000800007844 */ /* 0x0003e20000000200 */
[----:B------:R-:W-:Y:S02]  /*6d40*/  F2FP.TF32.F32.PACK_B R14, R14 ;  /* 0x0000000eff0e723e */ /* 0x000fe400024050ff */
[----:B------:R-:W-:Y:S05]  /*6d50*/  F2FP.TF32.F32.PACK_B R15, R15 ;  /* 0x0000000fff0f723e */ /* 0x000fea00024050ff */
[----:B------:R1:W-:Y:S01]  /*6d60*/  STSM.16.M88.4 [R2], R12 ;  /* 0x0000000c02007844 */ /* 0x0003e20000000200 */
[----:B------:R-:W-:Y:S01]  /*6d70*/  @!PT LDS RZ, [RZ] ;  /* 0x00000000fffff984 */ /* 0x000fe20000000800 */
[----:B------:R-:W-:Y:S01]  /*6d80*/  @!PT LDS RZ, [RZ] ;  /* 0x00000000fffff984 */ /* 0x000fe20000000800 */
[----:B------:R-:W-:Y:S01]  /*6d90*/  @!PT LDS RZ, [RZ] ;  /* 0x00000000fffff984 */ /* 0x000fe20000000800 */
[----:B------:R-:W-:Y:S01]  /*6da0*/  @!PT LDS RZ, [RZ] ;  /* 0x00000000fffff984 */ /* 0x000fe20000000800 */
[----:B------:R2:W-:Y:S07]  /*6db0*/  MEMBAR.ALL.CTA ;  /* 0x0000000000007992 */ /* 0x0005ee0000008000 */
[----:B--2---:R-:W2:Y:S02]  /*6dc0*/  FENCE.VIEW.ASYNC.S ;  /* 0x00000000000073c6 */ /* 0x004ea40000000000 */
[----:B--2---:R-:W-:Y:S06]  /*6dd0*/  BAR.SYNC.DEFER_BLOCKING 0x1, 0x80 ;  /* 0x0042000000007b1d */ /* 0x004fec0000010000 */
[----:B------:R-:W-:Y:S05]  /*6de0*/  @P0 BRA `(.L_x_104) ;  /* 0x0000000000200947 */ /* 0x000fea0003800000 */
[----:B------:R-:W2:Y:S01]  /*6df0*/  LDCU.64 UR6, c[0x0][0x348] ;  /* 0x00006900ff0677ac */ /* 0x000ea20008000a00 */
[----:B------:R-:W-:Y:S01]  /*6e00*/  ULEA UR5, UR46, UR44, 0xd ;  /* 0x0000002c2e057291 */ /* 0x000fe2000f8e68ff */
[----:B------:R-:W-:Y:S03]  /*6e10*/  UMOV UR51, UR36 ;  /* 0x0000002400337c82 */ /* 0x000fe60008000000 */
[----:B------:R-:W-:Y:S02]  /*6e20*/  UIADD3 UR48, UPT, UPT, UR5, 0x400, URZ ;  /* 0x0000040005307890 */ /* 0x000fe4000fffe0ff */
[----:B--2---:R-:W-:Y:S04]  /*6e30*/  UIADD3 UR4, UP0, UPT, UR6, 0x680, URZ ;  /* 0x0000068006047890 */ /* 0x004fe8000ff1e0ff */
[----:B------:R-:W-:Y:S09]  /*6e40*/  UIADD3.X UR5, UPT, UPT, URZ, UR7, URZ, UP0, !UPT ;  /* 0x00000007ff057290 */ /* 0x000ff200087fe4ff */
[----:B------:R2:W-:Y:S02]  /*6e50*/  UTMASTG.3D [UR48], [UR4] ;  /* 0x00000030040073b5 */ /* 0x0005e40008010000 */
[----:B--2---:R0:W-:Y:S02]  /*6e60*/  UTMACMDFLUSH ;  /* 0x00000000000079b7 */ /* 0x0041e40000000000 */
.L_x_104:
[----:B------:R-:W-:Y:S05]  /*6e70*/  BSYNC.RECONVERGENT B0 ;  /* 0x0000000000007941 */ /* 0x000fea0003800200 */
.L_x_103:
[----:B------:R-:W-:Y:S01]  /*6e80*/  UIADD3 UR47, UPT, UPT, UR46, 0x1, URZ ;  /* 0x000000012e2f7890 */ /* 0x000fe2000fffe0ff */
[----:B------:R-:W-:Y:S03]  /*6e90*/  BSSY.RECONVERGENT B0, `(.L_x_105) ;  /* 0x0000005000007945 */ /* 0x000fe60003800200 */
[----:B------:R-:W-:Y:S04]  /*6ea0*/  UISETP.NE.AND UP0, UPT, UR47, 0x3, UPT ;  /* 0x000000032f00788c */ /* 0x000fe8000bf05270 */
[----:B------:R-:W-:Y:S01]  /*6eb0*/  USEL UR45, UR47, URZ, UP0 ;  /* 0x000000ff2f2d7287 */ /* 0x000fe20008000000 */
[----:B------:R-:W-:Y:S11]  /*6ec0*/  @P0 BRA `(.L_x_106) ;  /* 0x0000000000040947 */ /* 0x000ff60003800000 */
[----:B------:R-:W-:Y:S04]  /*6ed0*/  DEPBAR.LE SB0, 0x1 ;  /* 0x000080400000791a */ /* 0x000fe80000000000 */
.L_x_106:
[----:B------:R-:W-:Y:S05]  /*6ee0*/  BSYNC.RECONVERGENT B0 ;  /* 0x0000000000007941 */ /* 0x000fea0003800200 */
.L_x_105:
[----:B------:R-:W-:Y:S01]  /*6ef0*/  BAR.SYNC.DEFER_BLOCKING 0x1, 0x80 ;  /* 0x0042000000007b1d */ /* 0x000fe20000010000 */
[----:B------:R-:W-:Y:S01]  /*6f00*/  ISETP.NE.AND P1, PT, R70, RZ, PT ;  /* 0x000000ff4600720c */ /* 0x000fe20003f25270 */
[----:B------:R-:W-:Y:S01]  /*6f10*/  UISETP.NE.AND UP0, UPT, UR53, URZ, UPT ;  /* 0x000000ff3500728c */ /* 0x000fe2000bf05270 */
[----:B-1----:R-:W-:Y:S11]  /*6f20*/  LEA R2, R75, UR44, 0x3 ;  /* 0x0000002c4b027c11 */ /* 0x002ff6000f8e18ff */
[----:B------:R-:W-:Y:S01]  /*6f30*/  @P1 SHF.L.U32 R3, R74, 0x1f, RZ ;  /* 0x0000001f4a031819 */ /* 0x000fe200000006ff */
[----:B------:R-:W-:Y:S06]  /*6f40*/  BRA.U !UP0, `(.L_x_107) ;  /* 0x0000000108247547 */ /* 0x000fec000b800000 */
[----:B------:R-:W-:Y:S01]  /*6f50*/  IMAD.U32 R4, RZ, RZ, UR52 ;  /* 0x00000034ff047e24 */ /* 0x000fe2000f8e00ff */
[----:B------:R-:W-:Y:S01]  /*6f60*/  MOV R0, UR54 ;  /* 0x0000003600007c02 */ /* 0x000fe20008000f00 */
[----:B------:R-:W-:Y:S03]  /*6f70*/  UIADD3 UR4, UPT, UPT, UR52, 0x1, URZ ;  /* 0x0000000134047890 */ /* 0x000fe6000fffe0ff */
[----:B------:R-:W-:Y:S01]  /*6f80*/  @P1 LEA R4, R4, UR44, 0x3 ;  /* 0x0000002c04041c11 */ /* 0x000fe2000f8e18ff */
[----:B------:R-:W-:Y:S04]  /*6f90*/  UISETP.NE.AND UP0, UPT, UR4, 0x3, UPT ;  /* 0x000000030400788c */ /* 0x000fe8000bf05270 */
[----:B------:R-:W-:Y:S01]  /*6fa0*/  @P1 VIADD R4, R4, 0x78 ;  /* 0x0000007804041836 */ /* 0x000fe20000000000 */
[----:B------:R-:W-:Y:S04]  /*6fb0*/  USEL UR52, UR4, URZ, UP0 ;  /* 0x000000ff04347287 */ /* 0x000fe80008000000 */
[----:B------:R-:W-:Y:S04]  /*6fc0*/  @P1 PRMT R0, R0, 0x654, R4 ;  /* 0x0000065400001816 */ /* 0x000fe80000000004 */
[----:B------:R1:W-:Y:S04]  /*6fd0*/  @P1 SYNCS.ARRIVE.TRANS64.RED.A1T0 RZ, [R0+URZ], RZ ;  /* 0x000000ff00ff19a7 */ /* 0x0003e800081004ff */
.L_x_107:
[----:B------:R-:W2:Y:S01]  /*6fe0*/  @P1 SYNCS.PHASECHK.TRANS64.TRYWAIT P0, [R2+URZ+0x60], R3 ;  /* 0x00006003020015a7 */ /* 0x000ea200080011ff */
[----:B------:R-:W-:Y:S01]  /*6ff0*/  BSSY B1, `(.L_x_108) ;  /* 0x0000017000017945 */ /* 0x000fe20003800000 */
[----:B--2---:R-:W-:Y:S03]  /*7000*/  @P1 SEL R76, RZ, 0x1, !P0 ;  /* 0x00000001ff4c1807 */ /* 0x004fe60004000000 */
[----:B------:R-:W-:Y:S05]  /*7010*/  @!P1 BRA `(.L_x_109) ;  /* 0x0000000000509947 */ /* 0x000fea0003800000 */
[----:B------:R-:W-:Y:S01]  /*7020*/  ISETP.NE.AND P1, PT, R77, RZ, PT ;  /* 0x000000ff4d00720c */ /* 0x000fe20003f25270 */
[----:B------:R-:W-:Y:S01]  /*7030*/  BSSY B0, `(.L_x_110) ;  /* 0x000000a000007945 */ /* 0x000fe20003800000 */
[----:B------:R-:W-:Y:S11]  /*7040*/  ISETP.NE.AND P0, PT, R76, RZ, PT ;  /* 0x000000ff4c00720c */ /* 0x000ff60003f05270 */
[----:B------:R-:W-:Y:S05]  /*7050*/  @P1 IMAD R4, R75, 0x800, R52 ;  /* 0x000008004b041824 */ /* 0x000fea00078e0234 */
[----:B------:R-:W-:Y:S05]  /*7060*/  @P1 LEA R4, R4, UR44, 0x2 ;  /* 0x0000002c04041c11 */ /* 0x000fea000f8e10ff */
[--C-:B-1----:R-:W-:Y:S02]  /*7070*/  @P1 IMAD.IADD R0, R72, 0x1, R4.reuse ;  /* 0x0000000148001824 */ /* 0x102fe400078e0204 */
[----:B------:R-:W-:Y:S01]  /*7080*/  @P1 IMAD.IADD R3, R73, 0x1, R4 ;  /* 0x0000000149031824 */ /* 0x000fe200078e0204 */
[----:B------:R-:W-:Y:S06]  /*7090*/  @P0 BRA `(.L_x_111) ;  /* 0x00000000000c0947 */ /* 0x000fec0003800000 */
[----:B------:R-:W-:Y:S04]  /*70a0*/  SHF.L.U32 R74, R74, 0x1f, RZ ;  /* 0x0000001f4a4a7819 */ /* 0x000fe800000006ff */
[----:B------:R-:W1:Y:S02]  /*70b0*/  SYNCS.PHASECHK.TRANS64.TRYWAIT P0, [R2+URZ+0x60], R74 ;  /* 0x0000604a020075a7 */ /* 0x000e6400080011ff */
[----:B-1----:R-:W-:Y:S05]  /*70c0*/  @!P0 BRA `(.L_x_112) ;  /* 0x0000001400bc8947 */ /* 0x002fea0003800000 */
.L_x_111:
[----:B------:R-:W-:Y:S05]  /*70d0*/  BSYNC B0 ;  /* 0x0000000000007941 */ /* 0x000fea0003800000 */
.L_x_110:
[----:B------:R-:W-:Y:S11]  /*70e0*/  ISETP.NE.AND P0, PT, R77, RZ, PT ;  /* 0x000000ff4d00720c */ /* 0x000ff60003f05270 */
[----:B------:R-:W-:Y:S02]  /*70f0*/  @!UPT UIADD3 URZ, UPT, UPT, URZ, URZ, URZ ;  /* 0x000000fffffff290 */ /* 0x000fe4000fffe0ff */
[----:B-1----:R-:W-:Y:S01]  /*7100*/  @P0 IADD3 R2, PT, PT, R73, R0, RZ ;  /* 0x0000000049020210 */ /* 0x002fe20007ffe0ff */
[----:B------:R-:W-:Y:S05]  /*7110*/  @P0 WARPSYNC.ALL ;  /* 0x0000000000000948 */ /* 0x000fea0003800000 */
[----:B------:R2:W3:Y:S04]  /*7120*/  @P0 LDSM.16.M88.4 R44, [R4+0x400] ;  /* 0x00040000042c083b */ /* 0x0004e80000000200 */
[----:B------:R2:W4:Y:S04]  /*7130*/  @P0 LDSM.16.M88.4 R40, [R3+0x400] ;  /* 0x000400000328083b */ /* 0x0005280000000200 */
[----:B------:R2:W1:Y:S04]  /*7140*/  @P0 LDSM.16.M88.4 R32, [R0+0x400] ;  /* 0x000400000020083b */ /* 0x0004680000000200 */
[----:B------:R2:W1:Y:S02]  /*7150*/  @P0 LDSM.16.M88.4 R36, [R2+0x400] ;  /* 0x000400000224083b */ /* 0x0004640000000200 */
.L_x_109:
[----:B------:R-:W-:Y:S05]  /*7160*/  BSYNC B1 ;  /* 0x0000000000017941 */ /* 0x000fea0003800000 */
.L_x_108:
[----:B-12---:R-:W-:Y:S05]  /*7170*/  VIADD R0, R25, 0x20 ;  /* 0x0000002019007836 */ /* 0x006fea0000000000 */
[----:B------:R-:W-:Y:S04]  /*7180*/  SHF.R.U32.HI R0, RZ, 0x15, R0 ;  /* 0x00000015ff007819 */ /* 0x000fe80000011600 */
[----:B------:R-:W-:Y:S11]  /*7190*/  LOP3.LUT P0, RZ, R0, 0x3, R54, 0x48, !PT ;  /* 0x0000000300ff7812 */ /* 0x000ff60007804836 */
[----:B------:R-:W-:Y:S02]  /*71a0*/  @!UPT UIADD3 URZ, UPT, UPT, URZ, URZ, URZ ;  /* 0x000000fffffff290 */ /* 0x000fe4000fffe0ff */
[----:B------:R-:W-:Y:S05]  /*71b0*/  @!P0 BRA `(.L_x_113) ;  /* 0x0000000000408947 */ /* 0x000fea0003800000 */
[----:B------:R-:W1:Y:S01]  /*71c0*/  LDCU.64 UR8, c[0x4][0x70] ;  /* 0x01000e00ff0877ac */ /* 0x000e620008000a00 */
[----:B------:R-:W-:Y:S01]  /*71d0*/  MOV R3, 0x0 ;  /* 0x0000000000037802 */ /* 0x000fe20000000f00 */
[----:B------:R-:W-:Y:S02]  /*71e0*/  HFMA2 R12, -RZ, RZ, 0, 5.9604644775390625e-08 ;  /* 0x00000001ff0c7431 */ /* 0x000fe400000001ff */
[----:B------:R-:W-:Y:S02]  /*71f0*/  IMAD.MOV.U32 R8, RZ, RZ, 0x192 ;  /* 0x00000192ff087424 */ /* 0x000fe400078e00ff */
[----:B------:R-:W-:Y:S01]  /*7200*/  IMAD.MOV.U32 R13, RZ, RZ, RZ ;  /* 0x000000ffff0d7224 */ /* 0x000fe200078e00ff */
[----:B------:R-:W2:Y:S01]  /*7210*/  LDCU.64 UR6, c[0x4][0x78] ;  /* 0x01000f00ff0677ac */ /* 0x000ea20008000a00 */
[----:B------:R-:W3:Y:S01]  /*7220*/  LDC.64 R2, c[0x4][R3] ;  /* 0x0100000003027b82 */ /* 0x000ee20000000a00 */
[----:B------:R-:W5:Y:S01]  /*7230*/  LDCU.64 UR4, c[0x4][0x10] ;  /* 0x01000200ff0477ac */ /* 0x000f620008000a00 */
[----:B-1----:R-:W-:Y:S01]  /*7240*/  MOV R5, UR9 ;  /* 0x0000000900057c02 */ /* 0x002fe20008000f00 */
[----:B------:R-:W-:Y:S01]  /*7250*/  IMAD.U32 R4, RZ, RZ, UR8 ;  /* 0x00000008ff047e24 */ /* 0x000fe2000f8e00ff */
[----:B--2---:R-:W-:Y:S01]  /*7260*/  MOV R7, UR7 ;  /* 0x0000000700077c02 */ /* 0x004fe20008000f00 */
[----:B------:R-:W-:Y:S01]  /*7270*/  IMAD.U32 R6, RZ, RZ, UR6 ;  /* 0x00000006ff067e24 */ /* 0x000fe2000f8e00ff */
[----:B-----5:R-:W-:Y:S01]  /*7280*/  MOV R11, UR5 ;  /* 0x00000005000b7c02 */ /* 0x020fe20008000f00 */
[----:B------:R-:W-:Y:S02]  /*7290*/  IMAD.U32 R10, RZ, RZ, UR4 ;  /* 0x00000004ff0a7e24 */ /* 0x000fe4000f8e00ff */
[----:B------:R-:W-:Y:S07]  /*72a0*/  LEPC R20, `(.L_x_113) ;  /* 0x000000001014794e */ /* 0x000fee0000000000 */
[----:B---34-:R-:W-:Y:S05]  /*72b0*/  CALL.ABS.NOINC R2 ;  /* 0x0000000002007343 */ /* 0x018fea0003c00000 */
.L_x_113:
[----:B------:R-:W-:Y:S01]  /*72c0*/  ISETP.NE.AND P0, PT, R64, RZ, PT ;  /* 0x000000ff4000720c */ /* 0x000fe20003f05270 */
[----:B------:R-:W-:Y:S05]  /*72d0*/  WARPSYNC.ALL ;  /* 0x0000000000007948 */ /* 0x000fea0003800000 */
[----:B------:R-:W-:Y:S01]  /*72e0*/  R2UR UR4, R25 ;  /* 0x00000000190472ca */ /* 0x000fe200000e0000 */
[----:B------:R-:W-:Y:S01]  /*72f0*/  BSSY.RECONVERGENT B0, `(.L_x_114) ;  /* 0x0000063000007945 */ /* 0x000fe20003800200 */
[----:B---3--:R-:W-:Y:S02]  /*7300*/  LOP3.LUT R0, R44, 0xffffe000, RZ, 0xc0, !PT ;  /* 0xffffe0002c007812 */ /* 0x008fe400078ec0ff */
[----:B------:R-:W-:Y:S02]  /*7310*/  LOP3.LUT R2, R45, 0xffffe000, RZ, 0xc0, !PT ;  /* 0xffffe0002d027812 */ /* 0x000fe400078ec0ff */
[----:B------:R-:W-:Y:S02]  /*7320*/  LOP3.LUT R3, R46, 0xffffe000, RZ, 0xc0, !PT ;  /* 0xffffe0002e037812 */ /* 0x000fe400078ec0ff */
[----:B------:R-:W-:Y:S02]  /*7330*/  LOP3.LUT R20, R47, 0xffffe000, RZ, 0xc0, !PT ;  /* 0xffffe0002f147812 */ /* 0x000fe400078ec0ff */
[----:B----4-:R-:W-:Y:S02]  /*7340*/  LOP3.LUT R21, R40, 0xffffe000, RZ, 0xc0, !PT ;  /* 0xffffe00028157812 */ /* 0x010fe400078ec0ff */
[----:B------:R-:W-:Y:S01]  /*7350*/  LOP3.LUT R25, R41, 0xffffe000, RZ, 0xc0, !PT ;  /* 0xffffe00029197812 */ /* 0x000fe200078ec0ff */
[----:B------:R-:W1:Y:S01]  /*7360*/  LDTM.16dp128bit.x8 R4, tmem[UR4+0x20] ;  /* 0x00002004000479ee */ /* 0x000e620008180000 */
[----:B------:R-:W-:Y:S01]  /*7370*/  R2UR UR4, R71 ;  /* 0x00000000470472ca */ /* 0x000fe200000e0000 */
[----:B------:R-:W-:Y:S01]  /*7380*/  NOP ;  /* 0x0000000000007918 */ /* 0x000fe20000000000 */
[----:B------:R-:W-:Y:S02]  /*7390*/  LOP3.LUT R27, R42, 0xffffe000, RZ, 0xc0, !PT ;  /* 0xffffe0002a1b7812 */ /* 0x000fe400078ec0ff */
[----:B------:R-:W-:Y:S02]  /*73a0*/  LOP3.LUT R28, R43, 0xffffe000, RZ, 0xc0, !PT ;  /* 0xffffe0002b1c7812 */ /* 0x000fe400078ec0ff */
[----:B------:R-:W-:Y:S02]  /*73b0*/  LOP3.LUT R29, R32, 0xffffe000, RZ, 0xc0, !PT ;  /* 0xffffe000201d7812 */ /* 0x000fe400078ec0ff */
[----:B------:R-:W-:Y:S02]  /*73c0*/  LOP3.LUT R30, R33, 0xffffe000, RZ, 0xc0, !PT ;  /* 0xffffe000211e7812 */ /* 0x000fe400078ec0ff */
[----:B------:R-:W-:Y:S02]  /*73d0*/  LOP3.LUT R31, R34, 0xffffe000, RZ, 0xc0, !PT ;  /* 0xffffe000221f7812 */ /* 0x000fe400078ec0ff */
[----:B------:R-:W-:Y:S01]  /*73e0*/  LOP3.LUT R32, R35, 0xffffe000, RZ, 0xc0, !PT ;  /* 0xffffe00023207812 */ /* 0x000fe200078ec0ff */
[----:B------:R-:W-:Y:S01]  /*73f0*/  UIADD3 UR4, UPT, UPT, UR4, 0xe0, URZ ;  /* 0x000000e004047890 */ /* 0x000fe2000fffe0ff */
[----:B------:R-:W-:Y:S02]  /*7400*/  LOP3.LUT R33, R36, 0xffffe000, RZ, 0xc0, !PT ;  /* 0xffffe00024217812 */ /* 0x000fe400078ec0ff */
[----:B------:R-:W-:Y:S01]  /*7410*/  LOP3.LUT R34, R37, 0xffffe000, RZ, 0xc0, !PT ;  /* 0xffffe00025227812 */ /* 0x000fe200078ec0ff */
[----:B------:R-:W-:Y:S01]  /*7420*/  UPRMT UR4, UR54, 0x654, UR4 ;  /* 0x0000065436047896 */ /* 0x000fe20008000004 */
[----:B------:R-:W-:Y:S02]  /*7430*/  LOP3.LUT R35, R38, 0xffffe000, RZ, 0xc0, !PT ;  /* 0xffffe00026237812 */ /* 0x000fe400078ec0ff */
[----:B------:R-:W-:Y:S01]  /*7440*/  LOP3.LUT R36, R39, 0xffffe000, RZ, 0xc0, !PT ;  /* 0xffffe00027247812 */ /* 0x000fe200078ec0ff */
[C---:B-1----:R-:W-:Y:S01]  /*7450*/  FMUL R4, R24.reuse, R4 ;  /* 0x0000000418047220 */ /* 0x042fe20000400000 */
[C---:B------:R-:W-:Y:S01]  /*7460*/  FMUL R5, R24.reuse, R5 ;  /* 0x0000000518057220 */ /* 0x040fe20000400000 */
[C---:B------:R-:W-:Y:S01]  /*7470*/  FMUL R6, R24.reuse, R6 ;  /* 0x0000000618067220 */ /* 0x040fe20000400000 */
[----:B------:R-:W-:Y:S01]  /*7480*/  FMUL R7, R24, R7 ;  /* 0x0000000718077220 */ /* 0x000fe20000400000 */
[----:B------:R-:W-:Y:S01]  /*7490*/  FFMA R4, R26, R0, R4 ;  /* 0x000000001a047223 */ /* 0x000fe20000000004 */
[----:B------:R-:W-:Y:S02]  /*74a0*/  IMAD.U32 R0, RZ, RZ, UR45 ;  /* 0x0000002dff007e24 */ /* 0x000fe4000f8e00ff */
[----:B------:R-:W-:Y:S01]  /*74b0*/  FMUL R8, R24, R8 ;  /* 0x0000000818087220 */ /* 0x000fe20000400000 */
[----:B------:R-:W-:Y:S01]  /*74c0*/  FFMA R5, R26, R2, R5 ;  /* 0x000000021a057223 */ /* 0x000fe20000000005 */
[----:B------:R-:W-:Y:S01]  /*74d0*/  FMUL R9, R24, R9 ;  /* 0x0000000918097220 */ /* 0x000fe20000400000 */
[----:B------:R-:W-:Y:S01]  /*74e0*/  F2FP.TF32.F32.PACK_B R4, R4 ;  /* 0x00000004ff04723e */ /* 0x000fe200024050ff */
[----:B------:R-:W-:Y:S01]  /*74f0*/  FFMA R6, R26, R3, R6 ;  /* 0x000000031a067223 */ /* 0x000fe20000000006 */
[----:B------:R-:W-:Y:S01]  /*7500*/  FMUL R10, R24, R10 ;  /* 0x0000000a180a7220 */ /* 0x000fe20000400000 */
[----:B------:R-:W-:Y:S01]  /*7510*/  F2FP.TF32.F32.PACK_B R5, R5 ;  /* 0x00000005ff05723e */ /* 0x000fe200024050ff */
[----:B------:R-:W-:Y:S01]  /*7520*/  FFMA R7, R26, R20, R7 ;  /* 0x000000141a077223 */ /* 0x000fe20000000007 */
[----:B------:R-:W-:Y:S01]  /*7530*/  IMAD R0, R0, 0x800, R52 ;  /* 0x0000080000007824 */ /* 0x000fe200078e0234 */
[----:B------:R-:W-:Y:S01]  /*7540*/  F2FP.TF32.F32.PACK_B R6, R6 ;  /* 0x00000006ff06723e */ /* 0x000fe200024050ff */
[----:B------:R-:W-:Y:S01]  /*7550*/  FMUL R11, R24, R11 ;  /* 0x0000000b180b7220 */ /* 0x000fe20000400000 */
[----:B------:R-:W-:Y:S01]  /*7560*/  FFMA R8, R26, R21, R8 ;  /* 0x000000151a087223 */ /* 0x000fe20000000008 */
[----:B------:R-:W-:Y:S01]  /*7570*/  F2FP.TF32.F32.PACK_B R7, R7 ;  /* 0x00000007ff07723e */ /* 0x000fe200024050ff */
[----:B------:R-:W-:Y:S01]  /*7580*/  FMUL R12, R24, R12 ;  /* 0x0000000c180c7220 */ /* 0x000fe20000400000 */
[----:B------:R-:W-:Y:S01]  /*7590*/  LEA R0, R0, UR44, 0x2 ;  /* 0x0000002c00007c11 */ /* 0x000fe2000f8e10ff */
[----:B------:R-:W-:Y:S01]  /*75a0*/  FFMA R9, R26, R25, R9 ;  /* 0x000000191a097223 */ /* 0x000fe20000000009 */
[----:B------:R-:W-:Y:S01]  /*75b0*/  FMUL R13, R24, R13 ;  /* 0x0000000d180d7220 */ /* 0x000fe20000400000 */
        /* <DEDUP_REMOVED lines=12> */
[C---:B------:R-:W-:Y:S01]  /*7680*/  IADD3 R2, PT, PT, R73.reuse, 0x400, R0 ;  /* 0x0000040049027810 */ /* 0x040fe20007ffe000 */
[C---:B------:R-:W-:Y:S01]  /*7690*/  FFMA R16, R26.reuse, R33, R16 ;  /* 0x000000211a107223 */ /* 0x040fe20000000010 */
[----:B------:R-:W-:Y:S01]  /*76a0*/  F2FP.TF32.F32.PACK_B R8, R8 ;  /* 0x00000008ff08723e */ /* 0x000fe200024050ff */
[----:B------:R-:W-:Y:S01]  /*76b0*/  SYNCS.ARRIVE.TRANS64.RED.A1T0 RZ, [UR4], RZ ;  /* 0x000000ffffff79a7 */ /* 0x000fe20008100404 */
[----:B------:R1:W-:Y:S01]  /*76c0*/  STSM.16.M88.4 [R0+0x400], R4 ;  /* 0x0004000400007844 */ /* 0x0003e20000000200 */
[----:B------:R-:W-:Y:S01]  /*76d0*/  F2FP.TF32.F32.PACK_B R9, R9 ;  /* 0x00000009ff09723e */ /* 0x000fe200024050ff */
[C---:B------:R-:W-:Y:S01]  /*76e0*/  FFMA R17, R26.reuse, R34, R17 ;  /* 0x000000221a117223 */ /* 0x040fe20000000011 */
[----:B------:R-:W-:Y:S01]  /*76f0*/  F2FP.TF32.F32.PACK_B R10, R10 ;  /* 0x0000000aff0a723e */ /* 0x000fe200024050ff */
[C---:B------:R-:W-:Y:S01]  /*7700*/  FFMA R18, R26.reuse, R35, R18 ;  /* 0x000000231a127223 */ /* 0x040fe20000000012 */
[----:B------:R-:W-:Y:S01]  /*7710*/  F2FP.TF32.F32.PACK_B R11, R11 ;  /* 0x0000000bff0b723e */ /* 0x000fe200024050ff */
[----:B------:R-:W-:Y:S01]  /*7720*/  FFMA R19, R26, R36, R19 ;  /* 0x000000241a137223 */ /* 0x000fe20000000013 */
[----:B------:R-:W-:Y:S02]  /*7730*/  IADD3 R72, PT, PT, R72, 0x400, R0 ;  /* 0x0000040048487810 */ /* 0x000fe40007ffe000 */
[----:B------:R-:W-:Y:S01]  /*7740*/  F2FP.TF32.F32.PACK_B R12, R12 ;  /* 0x0000000cff0c723e */ /* 0x000fe200024050ff */
        /* <DEDUP_REMOVED lines=20> */
[----:B------:R-:W-:Y:S02]  /*7890*/  ULEA UR5, UR45, UR44, 0xd ;  /* 0x0000002c2d057291 */ /* 0x000fe4000f8e68ff */
[----:B------:R-:W-:Y:S02]  /*78a0*/  UIADD3 UR9, UPT, UPT, UR49, 0x20, URZ ;  /* 0x0000002031097890 */ /* 0x000fe4000fffe0ff */
[----:B------:R-:W-:Y:S01]  /*78b0*/  UIADD3 UR8, UPT, UPT, UR5, 0x400, URZ ;  /* 0x0000040005087890 */ /* 0x000fe2000fffe0ff */
[----:B------:R-:W-:Y:S01]  /*78c0*/  UMOV UR10, UR50 ;  /* 0x00000032000a7c82 */ /* 0x000fe20008000000 */
[----:B------:R-:W-:Y:S01]  /*78d0*/  UMOV UR11, UR36 ;  /* 0x00000024000b7c82 */ /* 0x000fe20008000000 */
[----:B--2---:R-:W-:Y:S04]  /*78e0*/  UIADD3 UR4, UP0, UPT, UR6, 0x680, URZ ;  /* 0x0000068006047890 */ /* 0x004fe8000ff1e0ff */
[----:B------:R-:W-:Y:S09]  /*78f0*/  UIADD3.X UR5, UPT, UPT, URZ, UR7, URZ, UP0, !UPT ;  /* 0x00000007ff057290 */ /* 0x000ff200087fe4ff */
[----:B------:R2:W-:Y:S02]  /*7900*/  UTMASTG.3D [UR8], [UR4] ;  /* 0x00000008040073b5 */ /* 0x0005e40008010000 */
[----:B--2---:R0:W-:Y:S02]  /*7910*/  UTMACMDFLUSH ;  /* 0x00000000000079b7 */ /* 0x0041e40000000000 */
.L_x_115:
[----:B------:R-:W-:Y:S05]  /*7920*/  BSYNC.RECONVERGENT B0 ;  /* 0x0000000000007941 */ /* 0x000fea0003800200 */
.L_x_114:
[----:B------:R-:W-:Y:S01]  /*7930*/  UIADD3 UR4, UPT, UPT, UR45, 0x1, URZ ;  /* 0x000000012d047890 */ /* 0x000fe2000fffe0ff */
[----:B------:R-:W-:Y:S03]  /*7940*/  BSSY.RECONVERGENT B0, `(.L_x_116) ;  /* 0x0000008000007945 */ /* 0x000fe60003800200 */
[----:B------:R-:W-:Y:S04]  /*7950*/  UISETP.NE.AND UP0, UPT, UR4, 0x3, UPT ;  /* 0x000000030400788c */ /* 0x000fe8000bf05270 */
[----:B------:R-:W-:Y:S02]  /*7960*/  UISETP.EQ.XOR UP1, UPT, UR47, 0x3, !UP0 ;  /* 0x000000032f00788c */ /* 0x000fe4000c722a70 */
[----:B------:R-:W-:Y:S02]  /*7970*/  USEL UR46, UR4, URZ, UP0 ;  /* 0x000000ff042e7287 */ /* 0x000fe40008000000 */
[----:B------:R-:W-:Y:S04]  /*7980*/  USEL UR5, URZ, 0x1, !UP1 ;  /* 0x00000001ff057887 */ /* 0x000fe8000c800000 */
[----:B------:R-:W-:Y:S01]  /*7990*/  ULOP3.LUT UR55, UR55, UR5, URZ, 0x3c, !UPT ;  /* 0x0000000537377292 */ /* 0x000fe2000f8e3cff */
[----:B------:R-:W-:Y:S11]  /*79a0*/  @P0 BRA `(.L_x_117) ;  /* 0x0000000000040947 */ /* 0x000ff60003800000 */
[----:B------:R-:W-:Y:S04]  /*79b0*/  DEPBAR.LE SB0, 0x1 ;  /* 0x000080400000791a */ /* 0x000fe80000000000 */
.L_x_117:
[----:B------:R-:W-:Y:S05]  /*79c0*/  BSYNC.RECONVERGENT B0 ;  /* 0x0000000000007941 */ /* 0x000fea0003800200 */
.L_x_116:
[----:B------:R-:W-:Y:S01]  /*79d0*/  BAR.SYNC.DEFER_BLOCKING 0x1, 0x80 ;  /* 0x0042000000007b1d */ /* 0x000fe20000010000 */
[----:B------:R-:W-:Y:S01]  /*79e0*/  UISETP.NE.AND UP0, UPT, UR53, -0x2, UPT ;  /* 0xfffffffe3500788c */ /* 0x000fe2000bf05270 */
[----:B------:R-:W-:Y:S08]  /*79f0*/  IADD3 R22, PT, PT, R22, 0x1, RZ ;  /* 0x0000000116167810 */ /* 0x000ff00007ffe0ff */
[----:B------:R-:W-:Y:S05]  /*7a00*/  BRA.U !UP0, `(.L_x_118) ;  /* 0x0000000108287547 */ /* 0x000fea000b800000 */
[----:B------:R-:W-:Y:S01]  /*7a10*/  ISETP.NE.AND P0, PT, R70, RZ, PT ;  /* 0x000000ff4600720c */ /* 0x000fe20003f05270 */
[----:B-1----:R-:W-:Y:S01]  /*7a20*/  IMAD.U32 R2, RZ, RZ, UR52 ;  /* 0x00000034ff027e24 */ /* 0x002fe2000f8e00ff */
[----:B------:R-:W-:Y:S01]  /*7a30*/  UIADD3 UR4, UPT, UPT, UR52, 0x1, URZ ;  /* 0x0000000134047890 */ /* 0x000fe2000fffe0ff */
[----:B------:R-:W-:Y:S03]  /*7a40*/  IMAD.U32 R0, RZ, RZ, UR54 ;  /* 0x00000036ff007e24 */ /* 0x000fe6000f8e00ff */
[----:B------:R-:W-:Y:S04]  /*7a50*/  UISETP.NE.AND UP0, UPT, UR4, 0x3, UPT ;  /* 0x000000030400788c */ /* 0x000fe8000bf05270 */
[----:B------:R-:W-:Y:S03]  /*7a60*/  USEL UR52, UR4, URZ, UP0 ;  /* 0x000000ff04347287 */ /* 0x000fe60008000000 */
[----:B------:R-:W-:Y:S05]  /*7a70*/  @P0 LEA R2, R2, UR44, 0x3 ;  /* 0x0000002c02020c11 */ /* 0x000fea000f8e18ff */
[----:B------:R-:W-:Y:S05]  /*7a80*/  @P0 VIADD R2, R2, 0x78 ;  /* 0x0000007802020836 */ /* 0x000fea0000000000 */
[----:B------:R-:W-:Y:S04]  /*7a90*/  @P0 PRMT R0, R0, 0x654, R2 ;  /* 0x0000065400000816 */ /* 0x000fe80000000002 */
[----:B------:R2:W-:Y:S03]  /*7aa0*/  @P0 SYNCS.ARRIVE.TRANS64.RED.A1T0 RZ, [R0+URZ], RZ ;  /* 0x000000ff00ff09a7 */ /* 0x0005e600081004ff */
.L_x_118:
[----:B------:R-:W-:Y:S01]  /*7ab0*/  R2UR UR6, R69 ;  /* 0x00000000450672ca */ /* 0x000fe200000e0000 */
[----:B------:R-:W-:Y:S01]  /*7ac0*/  UIADD3 UR53, UPT, UPT, UR53, 0x2, URZ ;  /* 0x0000000235357890 */ /* 0x000fe2000fffe0ff */
[----:B------:R-:W-:Y:S02]  /*7ad0*/  R2UR UR5, R55 ;  /* 0x00000000370572ca */ /* 0x000fe400000e0000 */
[----:B------:R-:W-:Y:S02]  /*7ae0*/  R2UR UR4, R56 ;  /* 0x00000000380472ca */ /* 0x000fe400000e0000 */
[----:B------:R-:W-:Y:S02]  /*7af0*/  R2UR UR36, R67 ;  /* 0x00000000432472ca */ /* 0x000fe400000e0000 */
[----:B------:R-:W-:Y:S02]  /*7b00*/  ISETP.NE.AND P0, PT, R59, 0x2, PT ;  /* 0x000000023b00780c */ /* 0x000fe40003f05270 */
[----:B------:R-:W-:Y:S02]  /*7b10*/  ISETP.NE.AND P1, PT, R22, 0x4, PT ;  /* 0x000000041600780c */ /* 0x000fe40003f25270 */
[----:B-1----:R-:W-:Y:S01]  /*7b20*/  SEL R2, RZ, 0x1, P0 ;  /* 0x00000001ff027807 */ /* 0x002fe20000000000 */
[----:B------:R-:W-:Y:S01]  /*7b30*/  UISETP.NE.AND UP0, UPT, UR6, URZ, UPT ;  /* 0x000000ff0600728c */ /* 0x000fe2000bf05270 */
[----:B--2---:R-:W-:Y:S01]  /*7b40*/  SEL R0, RZ, 0x1, P1 ;  /* 0x00000001ff007807 */ /* 0x004fe20000800000 */
[----:B------:R-:W-:Y:S01]  /*7b50*/  UIADD3 UR27, UPT, UPT, UR37, UR5, URZ ;  /* 0x00000005251b7290 */ /* 0x000fe2000fffe0ff */
[----:B------:R-:W-:Y:S01]  /*7b60*/  LOP3.LUT R60, R60, R2, RZ, 0x3c, !PT ;  /* 0x000000023c3c7212 */ /* 0x000fe200078e3cff */
[----:B------:R-:W-:Y:S01]  /*7b70*/  UIADD3 UR26, UPT, UPT, UR38, UR4, URZ ;  /* 0x00000004261a7290 */ /* 0x000fe2000fffe0ff */
[----:B------:R-:W-:Y:S02]  /*7b80*/  LOP3.LUT R61, R61, R0, RZ, 0x3c, !PT ;  /* 0x000000003d3d7212 */ /* 0x000fe400078e3cff */
[----:B------:R-:W-:Y:S02]  /*7b90*/  SEL R59, R59, RZ, P0 ;  /* 0x000000ff3b3b7207 */ /* 0x000fe40000000000 */
[----:B------:R-:W-:Y:S01]  /*7ba0*/  SEL R22, R22, RZ, P1 ;  /* 0x000000ff16167207 */ /* 0x000fe20000800000 */
[----:B------:R-:W-:Y:S06]  /*7bb0*/  BRA.U UP0, `(.L_x_119) ;  /* 0xffffffd900b07547 */ /* 0x000fec000b83ffff */
[----:B------:R-:W-:-:S13]  /*7bc0*/  R2UR UR4, R57 ;  /* 0x00000000390472ca */ /* 0x000fda00000e0000 */
[----:B------:R-:W-:-:S09]  /*7bd0*/  UISETP.NE.AND UP0, UPT, UR4, URZ, UPT ;  /* 0x000000ff0400728c */ /* 0x000fd2000bf05270 */
[----:B------:R-:W-:Y:S05]  /*7be0*/  BRA.U !UP0, `(.L_x_120) ;  /* 0x0000000108487547 */ /* 0x000fea000b800000 */
[----:B------:R-:W1:Y:S02]  /*7bf0*/  LDCU.64 UR4, c[0x0][0x890] ;  /* 0x00011200ff0477ac */ /* 0x000e640008000a00 */
[----:B-1----:R-:W-:-:S04]  /*7c00*/  UISETP.NE.U32.AND UP0, UPT, UR4, URZ, UPT ;  /* 0x000000ff0400728c */ /* 0x002fc8000bf05070 */
[----:B------:R-:W-:-:S09]  /*7c10*/  UISETP.NE.AND.EX UP0, UPT, UR5, URZ, UPT, UP0 ;  /* 0x000000ff0500728c */ /* 0x000fd2000bf05300 */
[----:B------:R-:W-:Y:S05]  /*7c20*/  BRA.U UP0, `(.L_x_121) ;  /* 0x00000001000c7547 */ /* 0x000fea000b800000 */
[----:B------:R-:W-:-:S13]  /*7c30*/  FSETP.NEU.AND P0, PT, R26, RZ, PT ;  /* 0x000000ff1a00720b */ /* 0x000fda0003f0d000 */
[----:B------:R-:W-:Y:S05]  /*7c40*/  @!P0 EXIT ;  /* 0x000000000000894d */ /* 0x000fea0003800000 */
[----:B------:R-:W-:Y:S05]  /*7c50*/  BRA `(.L_x_120) ;  /* 0x00000000002c7947 */ /* 0x000fea0003800000 */
.L_x_121:
[----:B------:R-:W-:Y:S01]  /*7c60*/  ISETP.NE.AND P0, PT, R58, RZ, PT ;  /* 0x000000ff3a00720c */ /* 0x000fe20003f05270 */
[----:B------:R-:W-:-:S12]  /*7c70*/  BSSY.RECONVERGENT B0, `(.L_x_120) ;  /* 0x0000009000007945 */ /* 0x000fd80003800200 */
[----:B------:R-:W-:Y:S05]  /*7c80*/  @P0 BRA `(.L_x_122) ;  /* 0x0000000000140947 */ /* 0x000fea0003800000 */
[----:B------:R-:W1:Y:S02]  /*7c90*/  LDCU.64 UR4, c[0x0][0x888] ;  /* 0x00011100ff0477ac */ /* 0x000e640008000a00 */
[----:B-1----:R-:W-:-:S04]  /*7ca0*/  ISETP.NE.U32.AND P0, PT, RZ, UR4, PT ;  /* 0x00000004ff007c0c */ /* 0x002fc8000bf05070 */
[----:B------:R-:W-:-:S13]  /*7cb0*/  ISETP.NE.AND.EX P0, PT, RZ, UR5, PT, P0 ;  /* 0x00000005ff007c0c */ /* 0x000fda000bf05300 */
[----:B------:R-:W-:Y:S05]  /*7cc0*/  @!P0 EXIT ;  /* 0x000000000000894d */ /* 0x000fea0003800000 */
[----:B------:R-:W-:Y:S05]  /*7cd0*/  BRA `(.L_x_123) ;  /* 0x0000000000087947 */ /* 0x000fea0003800000 */
.L_x_122:
[----:B------:R-:W-:-:S13]  /*7ce0*/  FSETP.NEU.AND P0, PT, R26, RZ, PT ;  /* 0x000000ff1a00720b */ /* 0x000fda0003f0d000 */
[----:B------:R-:W-:Y:S05]  /*7cf0*/  @!P0 EXIT ;  /* 0x000000000000894d */ /* 0x000fea0003800000 */
.L_x_123:
[----:B------:R-:W-:Y:S05]  /*7d00*/  BSYNC.RECONVERGENT B0 ;  /* 0x0000000000007941 */ /* 0x000fea0003800200 */
.L_x_120:
[----:B------:R-:W-:Y:S01]  /*7d10*/  ULEA UR4, UR52, UR44, 0x3 ;  /* 0x0000002c34047291 */ /* 0x000fe2000f8e18ff */
[----:B------:R-:W-:-:S04]  /*7d20*/  DEPBAR.LE SB0, 0x0 ;  /* 0x000080000000791a */ /* 0x000fc80000000000 */
[----:B------:R-:W-:-:S04]  /*7d30*/  UIADD3 UR4, UPT, UPT, UR4, 0x78, URZ ;  /* 0x0000007804047890 */ /* 0x000fc8000fffe0ff */
[----:B------:R-:W-:-:S09]  /*7d40*/  UPRMT UR4, UR54, 0x654, UR4 ;  /* 0x0000065436047896 */ /* 0x000fd20008000004 */
[----:B------:R-:W-:Y:S01]  /*7d50*/  SYNCS.ARRIVE.TRANS64.RED.A1T0 RZ, [UR4], RZ ;  /* 0x000000ffffff79a7 */ /* 0x000fe20008100404 */
[----:B------:R-:W-:Y:S05]  /*7d60*/  EXIT ;  /* 0x000000000000794d */ /* 0x000fea0003800000 */
.L_x_24:
[----:B---3--:R3:W4:Y:S02]  /*7d70*/  SYNCS.PHASECHK.TRANS64.TRYWAIT P0, [R0+URZ+0x110], R2 ;  /* 0x00011002000075a7 */ /* 0x00872400080011ff */
[----:B----4-:R-:W-:Y:S05]  /*7d80*/  @!P0 NANOSLEEP.SYNCS 0x989680 ;  /* 0x009896800000895d */ /* 0x010fea0003900000 */
[----:B------:R-:W4:Y:S02]  /*7d90*/  @!P0 SYNCS.PHASECHK.TRANS64 P0, [R0+URZ+0x110], R2 ;  /* 0x00011002000085a7 */ /* 0x000f2400080010ff */
[----:B----4-:R-:W-:Y:S05]  /*7da0*/  @!P0 BRA `(.L_x_24) ;  /* 0xfffffffc00f08947 */ /* 0x010fea000383ffff */
[----:B------:R-:W-:Y:S05]  /*7db0*/  BRA `(.L_x_124) ;  /* 0xffffff9800d87947 */ /* 0x000fea000383ffff */
.L_x_27:
[----:B--2---:R-:W-:-:S07]  /*7dc0*/  MOV R0, UR33 ;  /* 0x0000002100007c02 */ /* 0x004fce0008000f00 */
.L_x_125:
[----:B--2---:R2:W3:Y:S02]  /*7dd0*/  SYNCS.PHASECHK.TRANS64.TRYWAIT P0, [R0+URZ+0x30], R3 ;  /* 0x00003003000075a7 */ /* 0x0044e400080011ff */
[----:B---3--:R-:W-:Y:S05]  /*7de0*/  @!P0 NANOSLEEP.SYNCS 0x989680 ;  /* 0x009896800000895d */ /* 0x008fea0003900000 */
[----:B------:R-:W3:Y:S02]  /*7df0*/  @!P0 SYNCS.PHASECHK.TRANS64 P0, [R0+URZ+0x30], R3 ;  /* 0x00003003000085a7 */ /* 0x000ee400080010ff */
[----:B---3--:R-:W-:Y:S05]  /*7e00*/  @!P0 BRA `(.L_x_125) ;  /* 0xfffffffc00f08947 */ /* 0x008fea000383ffff */
[----:B------:R-:W-:Y:S05]  /*7e10*/  BRA `(.L_x_26) ;  /* 0xffffff9c00207947 */ /* 0x000fea000383ffff */
.L_x_34:
[----:B-1----:R-:W-:-:S07]  /*7e20*/  MOV R0, UR33 ;  /* 0x0000002100007c02 */ /* 0x002fce0008000f00 */
.L_x_126:
[----:B-1----:R1:W2:Y:S02]  /*7e30*/  SYNCS.PHASECHK.TRANS64.TRYWAIT P0, [R0+URZ+0x30], R3 ;  /* 0x00003003000075a7 */ /* 0x0022a400080011ff */
[----:B--2---:R-:W-:Y:S05]  /*7e40*/  @!P0 NANOSLEEP.SYNCS 0x989680 ;  /* 0x009896800000895d */ /* 0x004fea0003900000 */
[----:B------:R-:W2:Y:S02]  /*7e50*/  @!P0 SYNCS.PHASECHK.TRANS64 P0, [R0+URZ+0x30], R3 ;  /* 0x00003003000085a7 */ /* 0x000ea400080010ff */
[----:B--2---:R-:W-:Y:S05]  /*7e60*/  @!P0 BRA `(.L_x_126) ;  /* 0xfffffffc00f08947 */ /* 0x004fea000383ffff */
[----:B------:R-:W-:Y:S05]  /*7e70*/  BRA `(.L_x_33) ;  /* 0xffffffa000107947 */ /* 0x000fea000383ffff */
.L_x_39:
[----:B-1----:R1:W2:Y:S02]  /*7e80*/  SYNCS.PHASECHK.TRANS64.TRYWAIT P0, [R3+URZ+0xa0], R0 ;  /* 0x0000a000030075a7 */ /* 0x0022a400080011ff */
[----:B--2---:R-:W-:Y:S05]  /*7e90*/  @!P0 NANOSLEEP.SYNCS 0x989680 ;  /* 0x009896800000895d */ /* 0x004fea0003900000 */
[----:B------:R-:W2:Y:S02]  /*7ea0*/  @!P0 SYNCS.PHASECHK.TRANS64 P0, [R3+URZ+0xa0], R0 ;  /* 0x0000a000030085a7 */ /* 0x000ea400080010ff */
[----:B--2---:R-:W-:Y:S05]  /*7eb0*/  @!P0 BRA `(.L_x_39) ;  /* 0xfffffffc00f08947 */ /* 0x004fea000383ffff */
[----:B------:R-:W-:Y:S05]  /*7ec0*/  BRA `(.L_x_127) ;  /* 0xffffffa000e07947 */ /* 0x000fea000383ffff */
.L_x_43:
[----:B------:R-:W-:-:S07]  /*7ed0*/  MOV R0, UR4 ;  /* 0x0000000400007c02 */ /* 0x000fce0008000f00 */
.L_x_128:
[----:B-1----:R1:W2:Y:S02]  /*7ee0*/  SYNCS.PHASECHK.TRANS64.TRYWAIT P0, [R0+URZ], R2 ;  /* 0x00000002000075a7 */ /* 0x0022a400080011ff */
[----:B--2---:R-:W-:Y:S05]  /*7ef0*/  @!P0 NANOSLEEP.SYNCS 0x989680 ;  /* 0x009896800000895d */ /* 0x004fea0003900000 */
[----:B------:R-:W2:Y:S02]  /*7f00*/  @!P0 SYNCS.PHASECHK.TRANS64 P0, [R0+URZ], R2 ;  /* 0x00000002000085a7 */ /* 0x000ea400080010ff */
[----:B--2---:R-:W-:Y:S05]  /*7f10*/  @!P0 BRA `(.L_x_128) ;  /* 0xfffffffc00f08947 */ /* 0x004fea000383ffff */
[----:B------:R-:W-:Y:S05]  /*7f20*/  BRA `(.L_x_129) ;  /* 0xffffffa8008c7947 */ /* 0x000fea000383ffff */
.L_x_44:
[----:B------:R-:W-:-:S07]  /*7f30*/  MOV R0, UR5 ;  /* 0x0000000500007c02 */ /* 0x000fce0008000f00 */
.L_x_130:
[----:B-1----:R1:W2:Y:S02]  /*7f40*/  SYNCS.PHASECHK.TRANS64.TRYWAIT P0, [R0+URZ], R3 ;  /* 0x00000003000075a7 */ /* 0x0022a400080011ff */
[----:B--2---:R-:W-:Y:S05]  /*7f50*/  @!P0 NANOSLEEP.SYNCS 0x989680 ;  /* 0x009896800000895d */ /* 0x004fea0003900000 */
[----:B------:R-:W2:Y:S02]  /*7f60*/  @!P0 SYNCS.PHASECHK.TRANS64 P0, [R0+URZ], R3 ;  /* 0x00000003000085a7 */ /* 0x000ea400080010ff */
[----:B--2---:R-:W-:Y:S05]  /*7f70*/  @!P0 BRA `(.L_x_130) ;  /* 0xfffffffc00f08947 */ /* 0x004fea000383ffff */
[----:B------:R-:W-:Y:S05]  /*7f80*/  BRA `(.L_x_131) ;  /* 0xffffffa800987947 */ /* 0x000fea000383ffff */
.L_x_45:
[----:B------:R-:W-:-:S07]  /*7f90*/  MOV R0, UR5 ;  /* 0x0000000500007c02 */ /* 0x000fce0008000f00 */
.L_x_132:
[----:B-1----:R1:W2:Y:S02]  /*7fa0*/  SYNCS.PHASECHK.TRANS64.TRYWAIT P0, [R0+URZ], R3 ;  /* 0x00000003000075a7 */ /* 0x0022a400080011ff */
[----:B--2---:R-:W-:Y:S05]  /*7fb0*/  @!P0 NANOSLEEP.SYNCS 0x989680 ;  /* 0x009896800000895d */ /* 0x004fea0003900000 */
[----:B------:R-:W2:Y:S02]  /*7fc0*/  @!P0 SYNCS.PHASECHK.TRANS64 P0, [R0+URZ], R3 ;  /* 0x00000003000085a7 */ /* 0x000ea400080010ff */
[----:B--2---:R-:W-:Y:S05]  /*7fd0*/  @!P0 BRA `(.L_x_132) ;  /* 0xfffffffc00f08947 */ /* 0x004fea000383ffff */
[----:B------:R-:W-:Y:S05]  /*7fe0*/  BRA `(.L_x_133) ;  /* 0xffffffa800a47947 */ /* 0x000fea000383ffff */
.L_x_46:
[----:B------:R-:W-:-:S07]  /*7ff0*/  MOV R0, UR5 ;  /* 0x0000000500007c02 */ /* 0x000fce0008000f00 */
.L_x_134:
[----:B-1----:R1:W2:Y:S02]  /*8000*/  SYNCS.PHASECHK.TRANS64.TRYWAIT P0, [R0+URZ], R3 ;  /* 0x00000003000075a7 */ /* 0x0022a400080011ff */
[----:B--2---:R-:W-:Y:S05]  /*8010*/  @!P0 NANOSLEEP.SYNCS 0x989680 ;  /* 0x009896800000895d */ /* 0x004fea0003900000 */
[----:B------:R-:W2:Y:S02]  /*8020*/  @!P0 SYNCS.PHASECHK.TRANS64 P0, [R0+URZ], R3 ;  /* 0x00000003000085a7 */ /* 0x000ea400080010ff */
[----:B--2---:R-:W-:Y:S05]  /*8030*/  @!P0 BRA `(.L_x_134) ;  /* 0xfffffffc00f08947 */ /* 0x004fea000383ffff */
[----:B------:R-:W-:Y:S05]  /*8040*/  BRA `(.L_x_135) ;  /* 0xffffffa800b07947 */ /* 0x000fea000383ffff */
.L_x_47:
[----:B------:R-:W-:-:S07]  /*8050*/  MOV R0, UR5 ;  /* 0x0000000500007c02 */ /* 0x000fce0008000f00 */
.L_x_136:
[----:B-1----:R1:W2:Y:S02]  /*8060*/  SYNCS.PHASECHK.TRANS64.TRYWAIT P0, [R0+URZ], R3 ;  /* 0x00000003000075a7 */ /* 0x0022a400080011ff */
[----:B--2---:R-:W-:Y:S05]  /*8070*/  @!P0 NANOSLEEP.SYNCS 0x989680 ;  /* 0x009896800000895d */ /* 0x004fea0003900000 */
[----:B------:R-:W2:Y:S02]  /*8080*/  @!P0 SYNCS.PHASECHK.TRANS64 P0, [R0+URZ], R3 ;  /* 0x00000003000085a7 */ /* 0x000ea400080010ff */
[----:B--2---:R-:W-:Y:S05]  /*8090*/  @!P0 BRA `(.L_x_136) ;  /* 0xfffffffc00f08947 */ /* 0x004fea000383ffff */
[----:B------:R-:W-:Y:S05]  /*80a0*/  BRA `(.L_x_137) ;  /* 0xffffffa800bc7947 */ /* 0x000fea000383ffff */
.L_x_50:
[----:B--2---:R2:W3:Y:S02]  /*80b0*/  SYNCS.PHASECHK.TRANS64.TRYWAIT P0, [R2+URZ+0x100], R4 ;  /* 0x00010004020075a7 */ /* 0x0044e400080011ff */
[----:B---3--:R-:W-:Y:S05]  /*80c0*/  @!P0 NANOSLEEP.SYNCS 0x989680 ;  /* 0x009896800000895d */ /* 0x008fea0003900000 */
[----:B------:R-:W3:Y:S02]  /*80d0*/  @!P0 SYNCS.PHASECHK.TRANS64 P0, [R2+URZ+0x100], R4 ;  /* 0x00010004020085a7 */ /* 0x000ee400080010ff */
[----:B---3--:R-:W-:Y:S05]  /*80e0*/  @!P0 BRA `(.L_x_50) ;  /* 0xfffffffc00f08947 */ /* 0x008fea000383ffff */
[----:B------:R-:W-:Y:S05]  /*80f0*/  BRA `(.L_x_138) ;  /* 0xffffffac00187947 */ /* 0x000fea000383ffff */
.L_x_51:
[----:B------:R-:W-:-:S07]  /*8100*/  MOV R2, UR4 ;  /* 0x0000000400027c02 */ /* 0x000fce0008000f00 */
.L_x_139:
[----:B--2---:R2:W3:Y:S02]  /*8110*/  SYNCS.PHASECHK.TRANS64.TRYWAIT P0, [R2+URZ+0xb0], R5 ;  /* 0x0000b005020075a7 */ /* 0x0044e400080011ff */
[----:B---3--:R-:W-:Y:S05]  /*8120*/  @!P0 NANOSLEEP.SYNCS 0x989680 ;  /* 0x009896800000895d */ /* 0x008fea0003900000 */
[----:B------:R-:W3:Y:S02]  /*8130*/  @!P0 SYNCS.PHASECHK.TRANS64 P0, [R2+URZ+0xb0], R5 ;  /* 0x0000b005020085a7 */ /* 0x000ee400080010ff */
[----:B---3--:R-:W-:Y:S05]  /*8140*/  @!P0 BRA `(.L_x_139) ;  /* 0xfffffffc00f08947 */ /* 0x008fea000383ffff */
[----:B------:R-:W-:Y:S05]  /*8150*/  BRA `(.L_x_140) ;  /* 0xffffffac00287947 */ /* 0x000fea000383ffff */
.L_x_52:
[----:B--2---:R2:W3:Y:S02]  /*8160*/  SYNCS.PHASECHK.TRANS64.TRYWAIT P1, [R2+URZ+0xa0], R4 ;  /* 0x0000a004020075a7 */ /* 0x0044e400080211ff */
[----:B---3--:R-:W-:Y:S05]  /*8170*/  @!P1 NANOSLEEP.SYNCS 0x989680 ;  /* 0x009896800000995d */ /* 0x008fea0003900000 */
[----:B------:R-:W3:Y:S02]  /*8180*/  @!P1 SYNCS.PHASECHK.TRANS64 P1, [R2+URZ+0xa0], R4 ;  /* 0x0000a004020095a7 */ /* 0x000ee400080210ff */
[----:B---3--:R-:W-:Y:S05]  /*8190*/  @!P1 BRA `(.L_x_52) ;  /* 0xfffffffc00f09947 */ /* 0x008fea000383ffff */
[----:B------:R-:W-:Y:S05]  /*81a0*/  BRA `(.L_x_141) ;  /* 0xffffffac00587947 */ /* 0x000fea000383ffff */
.L_x_55:
[----:B------:R-:W-:-:S07]  /*81b0*/  MOV R0, UR4 ;  /* 0x0000000400007c02 */ /* 0x000fce0008000f00 */
.L_x_142:
[----:B--2---:R2:W3:Y:S02]  /*81c0*/  SYNCS.PHASECHK.TRANS64.TRYWAIT P0, [R0+URZ+0xb0], R2 ;  /* 0x0000b002000075a7 */ /* 0x0044e400080011ff */
[----:B---3--:R-:W-:Y:S05]  /*81d0*/  @!P0 NANOSLEEP.SYNCS 0x989680 ;  /* 0x009896800000895d */ /* 0x008fea0003900000 */
[----:B------:R-:W3:Y:S02]  /*81e0*/  @!P0 SYNCS.PHASECHK.TRANS64 P0, [R0+URZ+0xb0], R2 ;  /* 0x0000b002000085a7 */ /* 0x000ee400080010ff */
[----:B---3--:R-:W-:Y:S05]  /*81f0*/  @!P0 BRA `(.L_x_142) ;  /* 0xfffffffc00f08947 */ /* 0x008fea000383ffff */
[----:B------:R-:W-:Y:S05]  /*8200*/  BRA `(.L_x_54) ;  /* 0xffffffac00ac7947 */ /* 0x000fea000383ffff */
.L_x_62:
[----:B-1----:R1:W2:Y:S02]  /*8210*/  SYNCS.PHASECHK.TRANS64.TRYWAIT P1, [R0+URZ+0xa0], R2 ;  /* 0x0000a002000075a7 */ /* 0x0022a400080211ff */
[----:B--2---:R-:W-:Y:S05]  /*8220*/  @!P1 NANOSLEEP.SYNCS 0x989680 ;  /* 0x009896800000995d */ /* 0x004fea0003900000 */
[----:B------:R-:W2:Y:S02]  /*8230*/  @!P1 SYNCS.PHASECHK.TRANS64 P1, [R0+URZ+0xa0], R2 ;  /* 0x0000a002000095a7 */ /* 0x000ea400080210ff */
[----:B--2---:R-:W-:Y:S05]  /*8240*/  @!P1 BRA `(.L_x_62) ;  /* 0xfffffffc00f09947 */ /* 0x004fea000383ffff */
[----:B------:R-:W-:Y:S05]  /*8250*/  BRA `(.L_x_143) ;  /* 0xffffffb400407947 */ /* 0x000fea000383ffff */
.L_x_63:
[----:B------:R-:W-:-:S07]  /*8260*/  MOV R2, UR46 ;  /* 0x0000002e00027c02 */ /* 0x000fce0008000f00 */
.L_x_144:
[----:B-1----:R1:W2:Y:S02]  /*8270*/  SYNCS.PHASECHK.TRANS64.TRYWAIT P0, [R2+URZ+0xe0], R0 ;  /* 0x0000e000020075a7 */ /* 0x0022a400080011ff */
[----:B--2---:R-:W-:Y:S05]  /*8280*/  @!P0 NANOSLEEP.SYNCS 0x989680 ;  /* 0x009896800000895d */ /* 0x004fea0003900000 */
[----:B------:R-:W2:Y:S02]  /*8290*/  @!P0 SYNCS.PHASECHK.TRANS64 P0, [R2+URZ+0xe0], R0 ;  /* 0x0000e000020085a7 */ /* 0x000ea400080010ff */
[----:B--2---:R-:W-:Y:S05]  /*82a0*/  @!P0 BRA `(.L_x_144) ;  /* 0xfffffffc00f08947 */ /* 0x004fea000383ffff */
[----:B------:R-:W-:Y:S05]  /*82b0*/  BRA `(.L_x_145) ;  /* 0xffffffb400907947 */ /* 0x000fea000383ffff */
.L_x_66:
[----:B------:R-:W-:Y:S07]  /*82c0*/  MOV R0, UR7 ;  /* 0x0000000700007c02 */ /* 0x000fee0008000f00 */
.L_x_146:
[----:B-1----:R1:W2:Y:S02]  /*82d0*/  SYNCS.PHASECHK.TRANS64.TRYWAIT P0, [R0+URZ], R2 ;  /* 0x00000002000075a7 */ /* 0x0022a400080011ff */
[----:B--2---:R-:W-:Y:S05]  /*82e0*/  @!P0 NANOSLEEP.SYNCS 0x989680 ;  /* 0x009896800000895d */ /* 0x004fea0003900000 */
[----:B------:R-:W2:Y:S02]  /*82f0*/  @!P0 SYNCS.PHASECHK.TRANS64 P0, [R0+URZ], R2 ;  /* 0x00000002000085a7 */ /* 0x000ea400080010ff */
[----:B--2---:R-:W-:Y:S05]  /*8300*/  @!P0 BRA `(.L_x_146) ;  /* 0xfffffffc00f08947 */ /* 0x004fea000383ffff */
[----:B------:R-:W-:Y:S05]  /*8310*/  BRA `(.L_x_65) ;  /* 0xffffffb400ac7947 */ /* 0x000fea000383ffff */
.L_x_69:
[----:B------:R-:W-:-:S07]  /*8320*/  MOV R0, UR4 ;  /* 0x0000000400007c02 */ /* 0x000fce0008000f00 */
.L_x_147:
[----:B--2---:R2:W4:Y:S02]  /*8330*/  SYNCS.PHASECHK.TRANS64.TRYWAIT P0, [R0+URZ], R2 ;  /* 0x00000002000075a7 */ /* 0x00452400080011ff */
[----:B----4-:R-:W-:Y:S05]  /*8340*/  @!P0 NANOSLEEP.SYNCS 0x989680 ;  /* 0x009896800000895d */ /* 0x010fea0003900000 */
[----:B------:R-:W4:Y:S02]  /*8350*/  @!P0 SYNCS.PHASECHK.TRANS64 P0, [R0+URZ], R2 ;  /* 0x00000002000085a7 */ /* 0x000f2400080010ff */
[----:B----4-:R-:W-:Y:S05]  /*8360*/  @!P0 BRA `(.L_x_147) ;  /* 0xfffffffc00f08947 */ /* 0x010fea000383ffff */
[----:B------:R-:W-:Y:S05]  /*8370*/  BRA `(.L_x_148) ;  /* 0xffffffb800d87947 */ /* 0x000fea000383ffff */
.L_x_70:
[----:B------:R-:W-:-:S07]  /*8380*/  MOV R0, UR5 ;  /* 0x0000000500007c02 */ /* 0x000fce0008000f00 */
.L_x_149:
[----:B-1----:R1:W2:Y:S02]  /*8390*/  SYNCS.PHASECHK.TRANS64.TRYWAIT P0, [R0+URZ], R3 ;  /* 0x00000003000075a7 */ /* 0x0022a400080011ff */
[----:B--2---:R-:W-:Y:S05]  /*83a0*/  @!P0 NANOSLEEP.SYNCS 0x989680 ;  /* 0x009896800000895d */ /* 0x004fea0003900000 */
[----:B------:R-:W2:Y:S02]  /*83b0*/  @!P0 SYNCS.PHASECHK.TRANS64 P0, [R0+URZ], R3 ;  /* 0x00000003000085a7 */ /* 0x000ea400080010ff */
[----:B--2---:R-:W-:Y:S05]  /*83c0*/  @!P0 BRA `(.L_x_149) ;  /* 0xfffffffc00f08947 */ /* 0x004fea000383ffff */
[----:B------:R-:W-:Y:S05]  /*83d0*/  BRA `(.L_x_150) ;  /* 0xffffffb800e47947 */ /* 0x000fea000383ffff */
.L_x_71:
[----:B------:R-:W-:-:S07]  /*83e0*/  MOV R0, UR5 ;  /* 0x0000000500007c02 */ /* 0x000fce0008000f00 */
.L_x_151:
[----:B-1----:R1:W2:Y:S02]  /*83f0*/  SYNCS.PHASECHK.TRANS64.TRYWAIT P0, [R0+URZ], R3 ;  /* 0x00000003000075a7 */ /* 0x0022a400080011ff */
[----:B--2---:R-:W-:Y:S05]  /*8400*/  @!P0 NANOSLEEP.SYNCS 0x989680 ;  /* 0x009896800000895d */ /* 0x004fea0003900000 */
[----:B------:R-:W2:Y:S02]  /*8410*/  @!P0 SYNCS.PHASECHK.TRANS64 P0, [R0+URZ], R3 ;  /* 0x00000003000085a7 */ /* 0x000ea400080010ff */
[----:B--2---:R-:W-:Y:S05]  /*8420*/  @!P0 BRA `(.L_x_151) ;  /* 0xfffffffc00f08947 */ /* 0x004fea000383ffff */
[----:B------:R-:W-:Y:S05]  /*8430*/  BRA `(.L_x_152) ;  /* 0xffffffb800f07947 */ /* 0x000fea000383ffff */
.L_x_72:
[----:B-1----:R-:W-:-:S07]  /*8440*/  MOV R0, UR4 ;  /* 0x0000000400007c02 */ /* 0x002fce0008000f00 */
.L_x_153:
[----:B-1----:R1:W2:Y:S02]  /*8450*/  SYNCS.PHASECHK.TRANS64.TRYWAIT P0, [R0+URZ], R2 ;  /* 0x00000002000075a7 */ /* 0x0022a400080011ff */
[----:B--2---:R-:W-:Y:S05]  /*8460*/  @!P0 NANOSLEEP.SYNCS 0x989680 ;  /* 0x009896800000895d */ /* 0x004fea0003900000 */
[----:B------:R-:W2:Y:S02]  /*8470*/  @!P0 SYNCS.PHASECHK.TRANS64 P0, [R0+URZ], R2 ;  /* 0x00000002000085a7 */ /* 0x000ea400080010ff */
[----:B--2---:R-:W-:Y:S05]  /*8480*/  @!P0 BRA `(.L_x_153) ;  /* 0xfffffffc00f08947 */ /* 0x004fea000383ffff */
[----:B------:R-:W-:Y:S05]  /*8490*/  BRA `(.L_x_154) ;  /* 0xffffffb800fc7947 */ /* 0x000fea000383ffff */
.L_x_77:
[----:B--2---:R2:W3:Y:S02]  /*84a0*/  SYNCS.PHASECHK.TRANS64.TRYWAIT P0, [R8+URZ+0xa0], R0 ;  /* 0x0000a000080075a7 */ /* 0x0044e400080011ff */
[----:B---3--:R-:W-:Y:S05]  /*84b0*/  @!P0 NANOSLEEP.SYNCS 0x989680 ;  /* 0x009896800000895d */ /* 0x008fea0003900000 */
[----:B------:R-:W3:Y:S02]  /*84c0*/  @!P0 SYNCS.PHASECHK.TRANS64 P0, [R8+URZ+0xa0], R0 ;  /* 0x0000a000080085a7 */ /* 0x000ee400080010ff */
[----:B---3--:R-:W-:Y:S05]  /*84d0*/  @!P0 BRA `(.L_x_77) ;  /* 0xfffffffc00f08947 */ /* 0x008fea000383ffff */
[----:B------:R-:W-:Y:S05]  /*84e0*/  BRA `(.L_x_155) ;  /* 0xffffffc000207947 */ /* 0x000fea000383ffff */
.L_x_80:
[----:B--2---:R-:W-:Y:S07]  /*84f0*/  MOV R0, UR24 ;  /* 0x0000001800007c02 */ /* 0x004fee0008000f00 */
.L_x_156:
[----:B--2---:R2:W3:Y:S02]  /*8500*/  SYNCS.PHASECHK.TRANS64.TRYWAIT P1, [R0+URZ+0x98], R2 ;  /* 0x00009802000075a7 */ /* 0x0044e400080211ff */
[----:B---3--:R-:W-:Y:S05]  /*8510*/  @!P1 NANOSLEEP.SYNCS 0x989680 ;  /* 0x009896800000995d */ /* 0x008fea0003900000 */
[----:B------:R-:W3:Y:S02]  /*8520*/  @!P1 SYNCS.PHASECHK.TRANS64 P1, [R0+URZ+0x98], R2 ;  /* 0x00009802000095a7 */ /* 0x000ee400080210ff */
[----:B---3--:R-:W-:Y:S05]  /*8530*/  @!P1 BRA `(.L_x_156) ;  /* 0xfffffffc00f09947 */ /* 0x008fea000383ffff */
[----:B------:R-:W-:Y:S05]  /*8540*/  BRA `(.L_x_79) ;  /* 0xffffffc400987947 */ /* 0x000fea000383ffff */
.L_x_83:
[----:B------:R-:W-:Y:S07]  /*8550*/  MOV R0, UR4 ;  /* 0x0000000400007c02 */ /* 0x000fee0008000f00 */
.L_x_157:
[----:B--2---:R2:W3:Y:S02]  /*8560*/  SYNCS.PHASECHK.TRANS64.TRYWAIT P0, [R0+URZ+0x78], R2 ;  /* 0x00007802000075a7 */ /* 0x0044e400080011ff */
[----:B---3--:R-:W-:Y:S05]  /*8570*/  @!P0 NANOSLEEP.SYNCS 0x989680 ;  /* 0x009896800000895d */ /* 0x008fea0003900000 */
[----:B------:R-:W3:Y:S02]  /*8580*/  @!P0 SYNCS.PHASECHK.TRANS64 P0, [R0+URZ+0x78], R2 ;  /* 0x00007802000085a7 */ /* 0x000ee400080010ff */
[----:B---3--:R-:W-:Y:S05]  /*8590*/  @!P0 BRA `(.L_x_157) ;  /* 0xfffffffc00f08947 */ /* 0x008fea000383ffff */
[----:B------:R-:W-:Y:S05]  /*85a0*/  BRA `(.L_x_158) ;  /* 0xffffffc400f47947 */ /* 0x000fea000383ffff */
.L_x_84:
[----:B------:R-:W-:Y:S07]  /*85b0*/  MOV R2, UR5 ;  /* 0x0000000500027c02 */ /* 0x000fee0008000f00 */
.L_x_159:
[----:B--2---:R2:W3:Y:S02]  /*85c0*/  SYNCS.PHASECHK.TRANS64.TRYWAIT P0, [R2+URZ+0x78], R0 ;  /* 0x00007800020075a7 */ /* 0x0044e400080011ff */
[----:B---3--:R-:W-:Y:S05]  /*85d0*/  @!P0 NANOSLEEP.SYNCS 0x989680 ;  /* 0x009896800000895d */ /* 0x008fea0003900000 */
[----:B------:R-:W3:Y:S02]  /*85e0*/  @!P0 SYNCS.PHASECHK.TRANS64 P0, [R2+URZ+0x78], R0 ;  /* 0x00007800020085a7 */ /* 0x000ee400080010ff */
[----:B---3--:R-:W-:Y:S05]  /*85f0*/  @!P0 BRA `(.L_x_159) ;  /* 0xfffffffc00f08947 */ /* 0x008fea000383ffff */
[----:B------:R-:W-:Y:S05]  /*8600*/  BRA `(.L_x_160) ;  /* 0xffffffc8005c7947 */ /* 0x000fea000383ffff */
.L_x_86:
[----:B------:R-:W-:-:S07]  /*8610*/  MOV R0, UR4 ;  /* 0x0000000400007c02 */ /* 0x000fce0008000f00 */
.L_x_161:
[----:B---3--:R3:W4:Y:S02]  /*8620*/  SYNCS.PHASECHK.TRANS64.TRYWAIT P0, [R0+URZ], R2 ;  /* 0x00000002000075a7 */ /* 0x00872400080011ff */
[----:B----4-:R-:W-:Y:S05]  /*8630*/  @!P0 NANOSLEEP.SYNCS 0x989680 ;  /* 0x009896800000895d */ /* 0x010fea0003900000 */
[----:B------:R-:W4:Y:S02]  /*8640*/  @!P0 SYNCS.PHASECHK.TRANS64 P0, [R0+URZ], R2 ;  /* 0x00000002000085a7 */ /* 0x000f2400080010ff */
[----:B----4-:R-:W-:Y:S05]  /*8650*/  @!P0 BRA `(.L_x_161) ;  /* 0xfffffffc00f08947 */ /* 0x010fea000383ffff */
[----:B------:R-:W-:Y:S05]  /*8660*/  BRA `(.L_x_162) ;  /* 0xffffffc800f07947 */ /* 0x000fea000383ffff */
.L_x_87:
[----:B------:R-:W-:-:S07]  /*8670*/  MOV R0, UR5 ;  /* 0x0000000500007c02 */ /* 0x000fce0008000f00 */
.L_x_163:
[----:B--2---:R2:W3:Y:S02]  /*8680*/  SYNCS.PHASECHK.TRANS64.TRYWAIT P0, [R0+URZ], R2 ;  /* 0x00000002000075a7 */ /* 0x0044e400080011ff */
[----:B---3--:R-:W-:Y:S05]  /*8690*/  @!P0 NANOSLEEP.SYNCS 0x989680 ;  /* 0x009896800000895d */ /* 0x008fea0003900000 */
[----:B------:R-:W3:Y:S02]  /*86a0*/  @!P0 SYNCS.PHASECHK.TRANS64 P0, [R0+URZ], R2 ;  /* 0x00000002000085a7 */ /* 0x000ee400080010ff */
[----:B---3--:R-:W-:Y:S05]  /*86b0*/  @!P0 BRA `(.L_x_163) ;  /* 0xfffffffc00f08947 */ /* 0x008fea000383ffff */
[----:B------:R-:W-:Y:S05]  /*86c0*/  BRA `(.L_x_164) ;  /* 0xffffffc800fc7947 */ /* 0x000fea000383ffff */
.L_x_89:
[----:B-1----:R1:W2:Y:S02]  /*86d0*/  SYNCS.PHASECHK.TRANS64.TRYWAIT P0, [R0+URZ+0xa0], R2 ;  /* 0x0000a002000075a7 */ /* 0x0022a400080011ff */
[----:B--2---:R-:W-:Y:S05]  /*86e0*/  @!P0 NANOSLEEP.SYNCS 0x989680 ;  /* 0x009896800000895d */ /* 0x004fea0003900000 */
[----:B------:R-:W2:Y:S02]  /*86f0*/  @!P0 SYNCS.PHASECHK.TRANS64 P0, [R0+URZ+0xa0], R2 ;  /* 0x0000a002000085a7 */ /* 0x000ea400080010ff */
[----:B--2---:R-:W-:Y:S05]  /*8700*/  @!P0 BRA `(.L_x_89) ;  /* 0xfffffffc00f08947 */ /* 0x004fea000383ffff */
[----:B------:R-:W-:Y:S05]  /*8710*/  BRA `(.L_x_165) ;  /* 0xffffffcc00ec7947 */ /* 0x000fea000383ffff */
.L_x_99:
[----:B-1----:R1:W3:Y:S02]  /*8720*/  SYNCS.PHASECHK.TRANS64.TRYWAIT P1, [R2+URZ+0x60], R0 ;  /* 0x00006000020075a7 */ /* 0x0022e400080211ff */
[----:B---3--:R-:W-:Y:S05]  /*8730*/  @!P1 NANOSLEEP.SYNCS 0x989680 ;  /* 0x009896800000995d */ /* 0x008fea0003900000 */
[----:B------:R-:W3:Y:S02]  /*8740*/  @!P1 SYNCS.PHASECHK.TRANS64 P1, [R2+URZ+0x60], R0 ;  /* 0x00006000020095a7 */ /* 0x000ee400080210ff */
[----:B---3--:R-:W-:Y:S05]  /*8750*/  @!P1 BRA `(.L_x_99) ;  /* 0xfffffffc00f09947 */ /* 0x008fea000383ffff */
[----:B------:R-:W-:Y:S05]  /*8760*/  BRA `(.L_x_98) ;  /* 0xffffffdc006c7947 */ /* 0x000fea000383ffff */
.L_x_101:
[----:B--2---:R2:W3:Y:S02]  /*8770*/  SYNCS.PHASECHK.TRANS64.TRYWAIT P0, [R71+URZ+0xc0], R3 ;  /* 0x0000c003470075a7 */ /* 0x0044e400080011ff */
[----:B---3--:R-:W-:Y:S05]  /*8780*/  @!P0 NANOSLEEP.SYNCS 0x989680 ;  /* 0x009896800000895d */ /* 0x008fea0003900000 */
[----:B------:R-:W3:Y:S02]  /*8790*/  @!P0 SYNCS.PHASECHK.TRANS64 P0, [R71+URZ+0xc0], R3 ;  /* 0x0000c003470085a7 */ /* 0x000ee400080010ff */
[----:B---3--:R-:W-:Y:S05]  /*87a0*/  @!P0 BRA `(.L_x_101) ;  /* 0xfffffffc00f08947 */ /* 0x008fea000383ffff */
[----:B------:R-:W-:Y:S05]  /*87b0*/  BRA `(.L_x_100) ;  /* 0xffffffdc00e47947 */ /* 0x000fea000383ffff */
.L_x_112:
[----:B-1----:R1:W2:Y:S02]  /*87c0*/  SYNCS.PHASECHK.TRANS64.TRYWAIT P0, [R2+URZ+0x60], R74 ;  /* 0x0000604a020075a7 */ /* 0x0022a400080011ff */
[----:B--2---:R-:W-:Y:S05]  /*87d0*/  @!P0 NANOSLEEP.SYNCS 0x989680 ;  /* 0x009896800000895d */ /* 0x004fea0003900000 */
[----:B------:R-:W2:Y:S02]  /*87e0*/  @!P0 SYNCS.PHASECHK.TRANS64 P0, [R2+URZ+0x60], R74 ;  /* 0x0000604a020085a7 */ /* 0x000ea400080010ff */
[----:B--2---:R-:W-:Y:S05]  /*87f0*/  @!P0 BRA `(.L_x_112) ;  /* 0xfffffffc00f08947 */ /* 0x004fea000383ffff */
[----:B------:R-:W-:Y:S05]  /*8800*/  BRA `(.L_x_111) ;  /* 0xffffffe800307947 */ /* 0x000fea000383ffff */
        .weak           $__internal_0_$__cuda_sm10x_tcgen05_guardrail_trap_col_being_dealloced_not_returned_by_alloc
        .type           $__internal_0_$__cuda_sm10x_tcgen05_guardrail_trap_col_being_dealloced_not_returned_by_alloc,@function
        .size           $__internal_0_$__cuda_sm10x_tcgen05_guardrail_trap_col_being_dealloced_not_returned_by_alloc,($__internal_1_$__cuda_sm10x_tcgen05_guardrail_trap_phase_invalid_during_alloc - $__internal_0_$__cuda_sm10x_tcgen05_guardrail_trap_col_being_dealloced_not_returned_by_alloc)
$__internal_0_$__cuda_sm10x_tcgen05_guardrail_trap_col_being_dealloced_not_returned_by_alloc:
[----:B------:R-:W-:Y:S05]  /*8810*/  BPT.TRAP 0x1 ;  /* 0x000000040000795c */ /* 0x000fea0000300000 */
[----:B------:R-:W-:-:S04]  /*8820*/  HFMA2 R3, -RZ, RZ, 0, 0 ;  /* 0x00000000ff037431 */ /* 0x000fc800000001ff */
[----:B------:R-:W-:Y:S05]  /*8830*/  RET.REL.NODEC R2 `(_ZN7cutlass13device_kernelINS_4gemm6kernel13GemmUniversalIN4cute5tupleIJiiiiEEENS1_10collective13CollectiveMmaINS1_35MainloopSm100TmaUmmaWarpSpecializedILi6ELi2ELi4ENS5_IJNS4_1CILi4EEENSA_ILi1EEESC_EEEEENS5_IJNSA_ILi64EEESF_SF_EEENS_10tfloat32_tENS5_IJlSC_lEEESH_SI_NS4_8TiledMMAINS4_8MMA_AtomIJNS4_17SM100_MMA_TF32_SSISH_SH_fLi64ELi64ELNS4_4UMMA5MajorE0ELSN_0ELNSM_7ScaleInE0ELSO_0EEEEEENS4_6LayoutINS5_IJSC_SC_SC_EEENS5_IJNSA_ILi0EEEST_ST_EEEEENS5_IJNS4_10UnderscoreESW_SW_EEEEENS4_13SM90_TMA_LOADENS4_14ComposedLayoutINS4_7SwizzleILi3ELi4ELi3EEENS4_18smem_ptr_flag_bitsILi32EEENSR_INS5_IJNSA_ILi8EEENSA_ILi32EEEEEENS5_IJS16_SC_EEEEEEEvNS4_8identityENS4_23SM90_TMA_LOAD_MULTICASTES1A_vS1B_EENS_8epilogue10collective18CollectiveEpilogueINS1E_23Sm100TmaWarpSpecializedILi3ELi2ELi16ELb1ELb0EEEJSG_NS5_IJNSR_ISF_SC_EENSR_IS16_SC_EEEEESH_SI_SH_SI_NS1E_6fusion15FusionCallbacksIS1I_NS1M_17LinearCombinationISH_fSH_fLNS_15FloatRoundStyleE2EEESG_S1L_JEEENS4_5SM1004TMEM4LOAD26SM100_TMEM_LOAD_16dp128b8xESZ_S1A_NS4_17SM75_U32x4_LDSM_NENS4_14SM90_TMA_STOREES1A_NS4_17SM90_U32x4_STSM_NENS4_39AutoVectorizingCopyWithAssumedAlignmentILi128EEEEEEvvEEEEvNT_6ParamsE) ;  /* 0xffffff7402f07950 */ /* 0x000fea0003c3ffff */
        .weak           $__internal_1_$__cuda_sm10x_tcgen05_guardrail_trap_phase_invalid_during_alloc
        .type           $__internal_1_$__cuda_sm10x_tcgen05_guardrail_trap_phase_invalid_during_alloc,@function
        .size           $__internal_1_$__cuda_sm10x_tcgen05_guardrail_trap_phase_invalid_during_alloc,($__internal_2_$__cuda_sm10x_tcgen05_guardrail_trap_unallocated_columns_being_dealloced - $__internal_1_$__cuda_sm10x_tcgen05_guardrail_trap_phase_invalid_during_alloc)
$__internal_1_$__cuda_sm10x_tcgen05_guardrail_trap_phase_invalid_during_alloc:
[----:B------:R-:W-:Y:S05]  /*8840*/  BPT.TRAP 0x1 ;  /* 0x000000040000795c */ /* 0x000fea0000300000 */
[----:B------:R-:W-:-:S04]  /*8850*/  MOV R5, 0x0 ;  /* 0x0000000000057802 */ /* 0x000fc80000000f00 */
[----:B------:R-:W-:Y:S05]  /*8860*/  RET.REL.NODEC R4 `(_ZN7cutlass13device_kernelINS_4gemm6kernel13GemmUniversalIN4cute5tupleIJiiiiEEENS1_10collective13CollectiveMmaINS1_35MainloopSm100TmaUmmaWarpSpecializedILi6ELi2ELi4ENS5_IJNS4_1CILi4EEENSA_ILi1EEESC_EEEEENS5_IJNSA_ILi64EEESF_SF_EEENS_10tfloat32_tENS5_IJlSC_lEEESH_SI_NS4_8TiledMMAINS4_8MMA_AtomIJNS4_17SM100_MMA_TF32_SSISH_SH_fLi64ELi64ELNS4_4UMMA5MajorE0ELSN_0ELNSM_7ScaleInE0ELSO_0EEEEEENS4_6LayoutINS5_IJSC_SC_SC_EEENS5_IJNSA_ILi0EEEST_ST_EEEEENS5_IJNS4_10UnderscoreESW_SW_EEEEENS4_13SM90_TMA_LOADENS4_14ComposedLayoutINS4_7SwizzleILi3ELi4ELi3EEENS4_18smem_ptr_flag_bitsILi32EEENSR_INS5_IJNSA_ILi8EEENSA_ILi32EEEEEENS5_IJS16_SC_EEEEEEEvNS4_8identityENS4_23SM90_TMA_LOAD_MULTICASTES1A_vS1B_EENS_8epilogue10collective18CollectiveEpilogueINS1E_23Sm100TmaWarpSpecializedILi3ELi2ELi16ELb1ELb0EEEJSG_NS5_IJNSR_ISF_SC_EENSR_IS16_SC_EEEEESH_SI_SH_SI_NS1E_6fusion15FusionCallbacksIS1I_NS1M_17LinearCombinationISH_fSH_fLNS_15FloatRoundStyleE2EEESG_S1L_JEEENS4_5SM1004TMEM4LOAD26SM100_TMEM_LOAD_16dp128b8xESZ_S1A_NS4_17SM75_U32x4_LDSM_NENS4_14SM90_TMA_STOREES1A_NS4_17SM90_U32x4_STSM_NENS4_39AutoVectorizingCopyWithAssumedAlignmentILi128EEEEEEvvEEEEvNT_6ParamsE) ;  /* 0xffffff7404e47950 */ /* 0x000fea0003c3ffff */
        .weak           $__internal_2_$__cuda_sm10x_tcgen05_guardrail_trap_unallocated_columns_being_dealloced
        .type           $__internal_2_$__cuda_sm10x_tcgen05_guardrail_trap_unallocated_columns_being_dealloced,@function
        .size           $__internal_2_$__cuda_sm10x_tcgen05_guardrail_trap_unallocated_columns_being_dealloced,(.L_x_167 - $__internal_2_$__cuda_sm10x_tcgen05_guardrail_trap_unallocated_columns_being_dealloced)
$__internal_2_$__cuda_sm10x_tcgen05_guardrail_trap_unallocated_columns_being_dealloced:
[----:B------:R-:W-:Y:S05]  /*8870*/  BPT.TRAP 0x1 ;  /* 0x000000040000795c */ /* 0x000fea0000300000 */
[----:B------:R-:W-:-:S04]  /*8880*/  HFMA2 R3, -RZ, RZ, 0, 0 ;  /* 0x00000000ff037431 */ /* 0x000fc800000001ff */
[----:B------:R-:W-:Y:S05]  /*8890*/  RET.REL.NODEC R2 `(_ZN7cutlass13device_kernelINS_4gemm6kernel13GemmUniversalIN4cute5tupleIJiiiiEEENS1_10collective13CollectiveMmaINS1_35MainloopSm100TmaUmmaWarpSpecializedILi6ELi2ELi4ENS5_IJNS4_1CILi4EEENSA_ILi1EEESC_EEEEENS5_IJNSA_ILi64EEESF_SF_EEENS_10tfloat32_tENS5_IJlSC_lEEESH_SI_NS4_8TiledMMAINS4_8MMA_AtomIJNS4_17SM100_MMA_TF32_SSISH_SH_fLi64ELi64ELNS4_4UMMA5MajorE0ELSN_0ELNSM_7ScaleInE0ELSO_0EEEEEENS4_6LayoutINS5_IJSC_SC_SC_EEENS5_IJNSA_ILi0EEEST_ST_EEEEENS5_IJNS4_10UnderscoreESW_SW_EEEEENS4_13SM90_TMA_LOADENS4_14ComposedLayoutINS4_7SwizzleILi3ELi4ELi3EEENS4_18smem_ptr_flag_bitsILi32EEENSR_INS5_IJNSA_ILi8EEENSA_ILi32EEEEEENS5_IJS16_SC_EEEEEEEvNS4_8identityENS4_23SM90_TMA_LOAD_MULTICASTES1A_vS1B_EENS_8epilogue10collective18CollectiveEpilogueINS1E_23Sm100TmaWarpSpecializedILi3ELi2ELi16ELb1ELb0EEEJSG_NS5_IJNSR_ISF_SC_EENSR_IS16_SC_EEEEESH_SI_SH_SI_NS1E_6fusion15FusionCallbacksIS1I_NS1M_17LinearCombinationISH_fSH_fLNS_15FloatRoundStyleE2EEESG_S1L_JEEENS4_5SM1004TMEM4LOAD26SM100_TMEM_LOAD_16dp128b8xESZ_S1A_NS4_17SM75_U32x4_LDSM_NENS4_14SM90_TMA_STOREES1A_NS4_17SM90_U32x4_STSM_NENS4_39AutoVectorizingCopyWithAssumedAlignmentILi128EEEEEEvvEEEEvNT_6ParamsE) ;  /* 0xffffff7402d87950 */ /* 0x000fea0003c3ffff */
.L_x_166:
[----:B------:R-:W-:-:S00]  /*88a0*/  BRA `(.L_x_166) ;  /* 0xfffffffc00fc7947 */ /* 0x000fc0000383ffff */
[----:B------:R-:W-:-:S00]  /*88b0*/  NOP ;  /* 0x0000000000007918 */ /* 0x000fc00000000000 */
        /* <DEDUP_REMOVED lines=12> */
.L_x_167:


//--------------------- .nv.global.init           --------------------------
	.section	.nv.global.init,"aw",@progbits
.nv.global.init:
	.type		$str$27,@object
	.size		$str$27,($str$28 - $str$27)
$str$27:
        /*0000*/ 	.byte	0x28, 0x61, 0x64, 0x64, 0x72, 0x65, 0x73, 0x73, 0x20, 0x26, 0x20, 0x6d, 0x61, 0x73, 0x6b, 0x29
        /*0010*/ 	.byte	0x20, 0x3d, 0x3d, 0x20, 0x30, 0x00
	.type		$str$28,@object
	.size		$str$28,($str$26 - $str$28)
$str$28:
        /*0016*/ 	.byte	0x2f, 0x74, 0x6d, 0x70, 0x2f, 0x63, 0x75, 0x74, 0x6c, 0x61, 0x73, 0x73, 0x5f, 0x73, 0x77, 0x65
        /*0026*/ 	.byte	0x65, 0x70, 0x5f, 0x73, 0x72, 0x63, 0x2f, 0x69, 0x6e, 0x63, 0x6c, 0x75, 0x64, 0x65, 0x2f, 0x63
        /*0036*/ 	.byte	0x75, 0x74, 0x65, 0x2f, 0x70, 0x6f, 0x69, 0x6e, 0x74, 0x65, 0x72, 0x5f, 0x66, 0x6c, 0x61, 0x67
        /*0046*/ 	.byte	0x67, 0x65, 0x64, 0x2e, 0x68, 0x70, 0x70, 0x00
	.type		$str$26,@object
	.size		$str$26,($str$25 - $str$26)
$str$26:
        /*004e*/ 	.byte	0x2f, 0x74, 0x6d, 0x70, 0x2f, 0x63, 0x75, 0x74, 0x6c, 0x61, 0x73, 0x73, 0x5f, 0x73, 0x77, 0x65
        /*005e*/ 	.byte	0x65, 0x70, 0x5f, 0x73, 0x72, 0x63, 0x2f, 0x69, 0x6e, 0x63, 0x6c, 0x75, 0x64, 0x65, 0x2f, 0x63
        /*006e*/ 	.byte	0x75, 0x74, 0x65, 0x2f, 0x61, 0x74, 0x6f, 0x6d, 0x2f, 0x63, 0x6f, 0x70, 0x79, 0x5f, 0x74, 0x72
        /*007e*/ 	.byte	0x61, 0x69, 0x74, 0x73, 0x5f, 0x73, 0x6d, 0x31, 0x30, 0x30, 0x2e, 0x68, 0x70, 0x70, 0x00
	.type		$str$25,@object
	.size		$str$25,(__unnamed_1 - $str$25)
$str$25:
        /*008d*/ 	.byte	0x28, 0x28, 0x75, 0x69, 0x6e, 0x74, 0x33, 0x32, 0x5f, 0x74, 0x28, 0x74, 0x68, 0x72, 0x65, 0x61
        /*009d*/ 	.byte	0x64, 0x49, 0x64, 0x78, 0x2e, 0x78, 0x29, 0x20, 0x2f, 0x20, 0x33, 0x32, 0x29, 0x20, 0x25, 0x20
        /*00ad*/ 	.byte	0x34, 0x29, 0x20, 0x3d, 0x3d, 0x20, 0x28, 0x28, 0x28, 0x74, 0x6d, 0x65, 0x6d, 0x5f, 0x61, 0x64
        /*00bd*/ 	.byte	0x64, 0x72, 0x20, 0x3e, 0x3e, 0x20, 0x31, 0x36, 0x29, 0x20, 0x2f, 0x20, 0x33, 0x32, 0x29, 0x20
        /*00cd*/ 	.byte	0x25, 0x20, 0x34, 0x29, 0x00
	.type		__unnamed_1,@object
	.size		__unnamed_1,(__unnamed_2 - __unnamed_1)
__unnamed_1:
        /*00d2*/ 	.byte	0x61, 0x75, 0x74, 0x6f, 0x20, 0x63, 0x75, 0x74, 0x65, 0x3a, 0x3a, 0x61, 0x73, 0x5f, 0x70, 0x6f
        /* <DEDUP_REMOVED lines=24> */
        /*0262*/ 	.byte	0x30, 0x34, 0x38, 0x3e, 0x3e, 0x3e, 0x3e, 0x5d, 0x00
	.type		__unnamed_2,@object
	.size		__unnamed_2,(.L_2 - __unnamed_2)
__unnamed_2:
        /* <DEDUP_REMOVED lines=45> */
        /*053b*/ 	.byte	0x3e, 0x3e, 0x3e, 0x5d, 0x00
.L_2:


//--------------------- .nv.shared._ZN7cutlass13device_kernelINS_4gemm6kernel13GemmUniversalIN4cute5tupleIJiiiiEEENS1_10collective13CollectiveMmaINS1_35MainloopSm100TmaUmmaWarpSpecializedILi6ELi2ELi4ENS5_IJNS4_1CILi4EEENSA_ILi1EEESC_EEEEENS5_IJNSA_ILi64EEESF_SF_EEENS_10tfloat32_tENS5_IJlSC_lEEESH_SI_NS4_8TiledMMAINS4_8MMA_AtomIJNS4_17SM100_MMA_TF32_SSISH_SH_fLi64ELi64ELNS4_4UMMA5MajorE0ELSN_0ELNSM_7ScaleInE0ELSO_0EEEEEENS4_6LayoutINS5_IJSC_SC_SC_EEENS5_IJNSA_ILi0EEEST_ST_EEEEENS5_IJNS4_10UnderscoreESW_SW_EEEEENS4_13SM90_TMA_LOADENS4_14ComposedLayoutINS4_7SwizzleILi3ELi4ELi3EEENS4_18smem_ptr_flag_bitsILi32EEENSR_INS5_IJNSA_ILi8EEENSA_ILi32EEEEEENS5_IJS16_SC_EEEEEEEvNS4_8identityENS4_23SM90_TMA_LOAD_MULTICASTES1A_vS1B_EENS_8epilogue10collective18CollectiveEpilogueINS1E_23Sm100TmaWarpSpecializedILi3ELi2ELi16ELb1ELb0EEEJSG_NS5_IJNSR_ISF_SC_EENSR_IS16_SC_EEEEESH_SI_SH_SI_NS1E_6fusion15FusionCallbacksIS1I_NS1M_17LinearCombinationISH_fSH_fLNS_15FloatRoundStyleE2EEESG_S1L_JEEENS4_5SM1004TMEM4LOAD26SM100_TMEM_LOAD_16dp128b8xESZ_S1A_NS4_17SM75_U32x4_LDSM_NENS4_14SM90_TMA_STOREES1A_NS4_17SM90_U32x4_STSM_NENS4_39AutoVectorizingCopyWithAssumedAlignmentILi128EEEEEEvvEEEEvNT_6ParamsE --------------------------
	.section	.nv.shared._ZN7cutlass13device_kernelINS_4gemm6kernel13GemmUniversalIN4cute5tupleIJiiiiEEENS1_10collective13CollectiveMmaINS1_35MainloopSm100TmaUmmaWarpSpecializedILi6ELi2ELi4ENS5_IJNS4_1CILi4EEENSA_ILi1EEESC_EEEEENS5_IJNSA_ILi64EEESF_SF_EEENS_10tfloat32_tENS5_IJlSC_lEEESH_SI_NS4_8TiledMMAINS4_8MMA_AtomIJNS4_17SM100_MMA_TF32_SSISH_SH_fLi64ELi64ELNS4_4UMMA5MajorE0ELSN_0ELNSM_7ScaleInE0ELSO_0EEEEEENS4_6LayoutINS5_IJSC_SC_SC_EEENS5_IJNSA_ILi0EEEST_ST_EEEEENS5_IJNS4_10UnderscoreESW_SW_EEEEENS4_13SM90_TMA_LOADENS4_14ComposedLayoutINS4_7SwizzleILi3ELi4ELi3EEENS4_18smem_ptr_flag_bitsILi32EEENSR_INS5_IJNSA_ILi8EEENSA_ILi32EEEEEENS5_IJS16_SC_EEEEEEEvNS4_8identityENS4_23SM90_TMA_LOAD_MULTICASTES1A_vS1B_EENS_8epilogue10collective18CollectiveEpilogueINS1E_23Sm100TmaWarpSpecializedILi3ELi2ELi16ELb1ELb0EEEJSG_NS5_IJNSR_ISF_SC_EENSR_IS16_SC_EEEEESH_SI_SH_SI_NS1E_6fusion15FusionCallbacksIS1I_NS1M_17LinearCombinationISH_fSH_fLNS_15FloatRoundStyleE2EEESG_S1L_JEEENS4_5SM1004TMEM4LOAD26SM100_TMEM_LOAD_16dp128b8xESZ_S1A_NS4_17SM75_U32x4_LDSM_NENS4_14SM90_TMA_STOREES1A_NS4_17SM90_U32x4_STSM_NENS4_39AutoVectorizingCopyWithAssumedAlignmentILi128EEEEEEvvEEEEvNT_6ParamsE,"aw",@nobits
	.sectionflags	@""
	.align	16
	.zero		1024


//--------------------- .nv.shared.reserved.0     --------------------------
	.section	.nv.shared.reserved.0,"aw",@nobits
	.weak		__nv_reservedSMEM_offset_0_alias
	.size		__nv_reservedSMEM_offset_0_alias, 0, 64
	.other		__nv_reservedSMEM_offset_0_alias,@"STO_CUDA_RESERVED_SHARED STV_DEFAULT"
__nv_reservedSMEM_offset_0_alias:
	.zero		0
.nv.shared.reserved.0:
	.zero		64
	.weak		__nv_reservedSMEM_tcgen05_partition
	.type		__nv_reservedSMEM_tcgen05_partition,@object
	.size		__nv_reservedSMEM_tcgen05_partition,(.L_0 - __nv_reservedSMEM_tcgen05_partition)
__nv_reservedSMEM_tcgen05_partition:
	.zero		32
.L_0:


//--------------------- .nv.global                --------------------------
	.section	.nv.global,"aw",@nobits
.nv.global:
	.type		_ZN40_INTERNAL_43eb75f2_4_k_cu_2d46af5f_337034cute1_E,@object
	.size		_ZN40_INTERNAL_43eb75f2_4_k_cu_2d46af5f_337034cute1_E,(_ZN40_INTERNAL_43eb75f2_4_k_cu_2d46af5f_337034cuda3std3__45__cpo6cbeginE - _ZN40_INTERNAL_43eb75f2_4_k_cu_2d46af5f_337034cute1_E)
_ZN40_INTERNAL_43eb75f2_4_k_cu_2d46af5f_337034cute1_E:
	.zero		1
	.type		_ZN40_INTERNAL_43eb75f2_4_k_cu_2d46af5f_337034cuda3std3__45__cpo6cbeginE,@object
	.size		_ZN40_INTERNAL_43eb75f2_4_k_cu_2d46af5f_337034cuda3std3__45__cpo6cbeginE,(_ZN40_INTERNAL_43eb75f2_4_k_cu_2d46af5f_337034cuda3std3__48in_placeE - _ZN40_INTERNAL_43eb75f2_4_k_cu_2d46af5f_337034cuda3std3__45__cpo6cbeginE)
_ZN40_INTERNAL_43eb75f2_4_k_cu_2d46af5f_337034cuda3std3__45__cpo6cbeginE:
	.zero		1
	.type		_ZN40_INTERNAL_43eb75f2_4_k_cu_2d46af5f_337034cuda3std3__48in_placeE,@object
	.size		_ZN40_INTERNAL_43eb75f2_4_k_cu_2d46af5f_337034cuda3std3__48in_placeE,(_ZN40_INTERNAL_43eb75f2_4_k_cu_2d46af5f_337034cuda3std6ranges3__45__cpo9iter_moveE - _ZN40_INTERNAL_43eb75f2_4_k_cu_2d46af5f_337034cuda3std3__48in_placeE)
_ZN40_INTERNAL_43eb75f2_4_k_cu_2d46af5f_337034cuda3std3__48in_placeE:
	.zero		1
	.type		_ZN40_INTERNAL_43eb75f2_4_k_cu_2d46af5f_337034cuda3std6ranges3__45__cpo9iter_moveE,@object
	.size		_ZN40_INTERNAL_43eb75f2_4_k_cu_2d46af5f_337034cuda3std6ranges3__45__cpo9iter_moveE,(_ZN40_INTERNAL_43eb75f2_4_k_cu_2d46af5f_337034cuda3std3__45__cpo5beginE - _ZN40_INTERNAL_43eb75f2_4_k_cu_2d46af5f_337034cuda3std6ranges3__45__cpo9iter_moveE)
_ZN40_INTERNAL_43eb75f2_4_k_cu_2d46af5f_337034cuda3std6ranges3__45__cpo9iter_moveE:
	.zero		1
	.type		_ZN40_INTERNAL_43eb75f2_4_k_cu_2d46af5f_337034cuda3std3__45__cpo5beginE,@object
	.size		_ZN40_INTERNAL_43eb75f2_4_k_cu_2d46af5f_337034cuda3std3__45__cpo5beginE,(_ZN40_INTERNAL_43eb75f2_4_k_cu_2d46af5f_337034cuda3std3__442_GLOBAL__N__43eb75f2_4_k_cu_2d46af5f_337036ignoreE - _ZN40_INTERNAL_43eb75f2_4_k_cu_2d46af5f_337034cuda3std3__45__cpo5beginE)
_ZN40_INTERNAL_43eb75f2_4_k_cu_2d46af5f_337034cuda3std3__45__cpo5beginE:
	.zero		1
	.type		_ZN40_INTERNAL_43eb75f2_4_k_cu_2d46af5f_337034cuda3std3__442_GLOBAL__N__43eb75f2_4_k_cu_2d46af5f_337036ignoreE,@object
	.size		_ZN40_INTERNAL_43eb75f2_4_k_cu_2d46af5f_337034cuda3std3__442_GLOBAL__N__43eb75f2_4_k_cu_2d46af5f_337036ignoreE,(_ZN40_INTERNAL_43eb75f2_4_k_cu_2d46af5f_337034cute7productE - _ZN40_INTERNAL_43eb75f2_4_k_cu_2d46af5f_337034cuda3std3__442_GLOBAL__N__43eb75f2_4_k_cu_2d46af5f_337036ignoreE)
_ZN40_INTERNAL_43eb75f2_4_k_cu_2d46af5f_337034cuda3std3__442_GLOBAL__N__43eb75f2_4_k_cu_2d46af5f_337036ignoreE:
	.zero		1
	.type		_ZN40_INTERNAL_43eb75f2_4_k_cu_2d46af5f_337034cute7productE,@object
	.size		_ZN40_INTERNAL_43eb75f2_4_k_cu_2d46af5f_337034cute7productE,(_ZN40_INTERNAL_43eb75f2_4_k_cu_2d46af5f_337034cuda3std3__45__cpo3endE - _ZN40_INTERNAL_43eb75f2_4_k_cu_2d46af5f_337034cute7productE)
_ZN40_INTERNAL_43eb75f2_4_k_cu_2d46af5f_337034cute7productE:
	.zero		1
	.type		_ZN40_INTERNAL_43eb75f2_4_k_cu_2d46af5f_337034cuda3std3__45__cpo3endE,@object
	.size		_ZN40_INTERNAL_43eb75f2_4_k_cu_2d46af5f_337034cuda3std3__45__cpo3endE,(_ZN40_INTERNAL_43eb75f2_4_k_cu_2d46af5f_337034cuda3std3__419piecewise_constructE - _ZN40_INTERNAL_43eb75f2_4_k_cu_2d46af5f_337034cuda3std3__45__cpo3endE)
_ZN40_INTERNAL_43eb75f2_4_k_cu_2d46af5f_337034cuda3std3__45__cpo3endE:
	.zero		1
	.type		_ZN40_INTERNAL_43eb75f2_4_k_cu_2d46af5f_337034cuda3std3__419piecewise_constructE,@object
	.size		_ZN40_INTERNAL_43eb75f2_4_k_cu_2d46af5f_337034cuda3std3__419piecewise_constructE,(_ZN40_INTERNAL_43eb75f2_4_k_cu_2d46af5f_337034cuda3std3__45__cpo4cendE - _ZN40_INTERNAL_43eb75f2_4_k_cu_2d46af5f_337034cuda3std3__419piecewise_constructE)
_ZN40_INTERNAL_43eb75f2_4_k_cu_2d46af5f_337034cuda3std3__419piecewise_constructE:
	.zero		1
	.type		_ZN40_INTERNAL_43eb75f2_4_k_cu_2d46af5f_337034cuda3std3__45__cpo4cendE,@object
	.size		_ZN40_INTERNAL_43eb75f2_4_k_cu_2d46af5f_337034cuda3std3__45__cpo4cendE,(_ZN40_INTERNAL_43eb75f2_4_k_cu_2d46af5f_337034cuda3std6ranges3__45__cpo4swapE - _ZN40_INTERNAL_43eb75f2_4_k_cu_2d46af5f_337034cuda3std3__45__cpo4cendE)
_ZN40_INTERNAL_43eb75f2_4_k_cu_2d46af5f_337034cuda3std3__45__cpo4cendE:
	.zero		1
	.type		_ZN40_INTERNAL_43eb75f2_4_k_cu_2d46af5f_337034cuda3std6ranges3__45__cpo4swapE,@object
	.size		_ZN40_INTERNAL_43eb75f2_4_k_cu_2d46af5f_337034cuda3std6ranges3__45__cpo4swapE,(.L_10 - _ZN40_INTERNAL_43eb75f2_4_k_cu_2d46af5f_337034cuda3std6ranges3__45__cpo4swapE)
_ZN40_INTERNAL_43eb75f2_4_k_cu_2d46af5f_337034cuda3std6ranges3__45__cpo4swapE:
	.zero		1
.L_10:


//--------------------- .nv.constant0._ZN7cutlass13device_kernelINS_4gemm6kernel13GemmUniversalIN4cute5tupleIJiiiiEEENS1_10collective13CollectiveMmaINS1_35MainloopSm100TmaUmmaWarpSpecializedILi6ELi2ELi4ENS5_IJNS4_1CILi4EEENSA_ILi1EEESC_EEEEENS5_IJNSA_ILi64EEESF_SF_EEENS_10tfloat32_tENS5_IJlSC_lEEESH_SI_NS4_8TiledMMAINS4_8MMA_AtomIJNS4_17SM100_MMA_TF32_SSISH_SH_fLi64ELi64ELNS4_4UMMA5MajorE0ELSN_0ELNSM_7ScaleInE0ELSO_0EEEEEENS4_6LayoutINS5_IJSC_SC_SC_EEENS5_IJNSA_ILi0EEEST_ST_EEEEENS5_IJNS4_10UnderscoreESW_SW_EEEEENS4_13SM90_TMA_LOADENS4_14ComposedLayoutINS4_7SwizzleILi3ELi4ELi3EEENS4_18smem_ptr_flag_bitsILi32EEENSR_INS5_IJNSA_ILi8EEENSA_ILi32EEEEEENS5_IJS16_SC_EEEEEEEvNS4_8identityENS4_23SM90_TMA_LOAD_MULTICASTES1A_vS1B_EENS_8epilogue10collective18CollectiveEpilogueINS1E_23Sm100TmaWarpSpecializedILi3ELi2ELi16ELb1ELb0EEEJSG_NS5_IJNSR_ISF_SC_EENSR_IS16_SC_EEEEESH_SI_SH_SI_NS1E_6fusion15FusionCallbacksIS1I_NS1M_17LinearCombinationISH_fSH_fLNS_15FloatRoundStyleE2EEESG_S1L_JEEENS4_5SM1004TMEM4LOAD26SM100_TMEM_LOAD_16dp128b8xESZ_S1A_NS4_17SM75_U32x4_LDSM_NENS4_14SM90_TMA_STOREES1A_NS4_17SM90_U32x4_STSM_NENS4_39AutoVectorizingCopyWithAssumedAlignmentILi128EEEEEEvvEEEEvNT_6ParamsE --------------------------
	.section	.nv.constant0._ZN7cutlass13device_kernelINS_4gemm6kernel13GemmUniversalIN4cute5tupleIJiiiiEEENS1_10collective13CollectiveMmaINS1_35MainloopSm100TmaUmmaWarpSpecializedILi6ELi2ELi4ENS5_IJNS4_1CILi4EEENSA_ILi1EEESC_EEEEENS5_IJNSA_ILi64EEESF_SF_EEENS_10tfloat32_tENS5_IJlSC_lEEESH_SI_NS4_8TiledMMAINS4_8MMA_AtomIJNS4_17SM100_MMA_TF32_SSISH_SH_fLi64ELi64ELNS4_4UMMA5MajorE0ELSN_0ELNSM_7ScaleInE0ELSO_0EEEEEENS4_6LayoutINS5_IJSC_SC_SC_EEENS5_IJNSA_ILi0EEEST_ST_EEEEENS5_IJNS4_10UnderscoreESW_SW_EEEEENS4_13SM90_TMA_LOADENS4_14ComposedLayoutINS4_7SwizzleILi3ELi4ELi3EEENS4_18smem_ptr_flag_bitsILi32EEENSR_INS5_IJNSA_ILi8EEENSA_ILi32EEEEEENS5_IJS16_SC_EEEEEEEvNS4_8identityENS4_23SM90_TMA_LOAD_MULTICASTES1A_vS1B_EENS_8epilogue10collective18CollectiveEpilogueINS1E_23Sm100TmaWarpSpecializedILi3ELi2ELi16ELb1ELb0EEEJSG_NS5_IJNSR_ISF_SC_EENSR_IS16_SC_EEEEESH_SI_SH_SI_NS1E_6fusion15FusionCallbacksIS1I_NS1M_17LinearCombinationISH_fSH_fLNS_15FloatRoundStyleE2EEESG_S1L_JEEENS4_5SM1004TMEM4LOAD26SM100_TMEM_LOAD_16dp128b8xESZ_S1A_NS4_17SM75_U32x4_LDSM_NENS4_14SM90_TMA_STOREES1A_NS4_17SM90_U32x4_STSM_NENS4_39AutoVectorizingCopyWithAssumedAlignmentILi128EEEEEEvvEEEEvNT_6ParamsE,"a",@progbits
	.sectionflags	@""
	.align	4
.nv.constant0._ZN7cutlass13device_kernelINS_4gemm6kernel13GemmUniversalIN4cute5tupleIJiiiiEEENS1_10collective13CollectiveMmaINS1_35MainloopSm100TmaUmmaWarpSpecializedILi6ELi2ELi4ENS5_IJNS4_1CILi4EEENSA_ILi1EEESC_EEEEENS5_IJNSA_ILi64EEESF_SF_EEENS_10tfloat32_tENS5_IJlSC_lEEESH_SI_NS4_8TiledMMAINS4_8MMA_AtomIJNS4_17SM100_MMA_TF32_SSISH_SH_fLi64ELi64ELNS4_4UMMA5MajorE0ELSN_0ELNSM_7ScaleInE0ELSO_0EEEEEENS4_6LayoutINS5_IJSC_SC_SC_EEENS5_IJNSA_ILi0EEEST_ST_EEEEENS5_IJNS4_10UnderscoreESW_SW_EEEEENS4_13SM90_TMA_LOADENS4_14ComposedLayoutINS4_7SwizzleILi3ELi4ELi3EEENS4_18smem_ptr_flag_bitsILi32EEENSR_INS5_IJNSA_ILi8EEENSA_ILi32EEEEEENS5_IJS16_SC_EEEEEEEvNS4_8identityENS4_23SM90_TMA_LOAD_MULTICASTES1A_vS1B_EENS_8epilogue10collective18CollectiveEpilogueINS1E_23Sm100TmaWarpSpecializedILi3ELi2ELi16ELb1ELb0EEEJSG_NS5_IJNSR_ISF_SC_EENSR_IS16_SC_EEEEESH_SI_SH_SI_NS1E_6fusion15FusionCallbacksIS1I_NS1M_17LinearCombinationISH_fSH_fLNS_15FloatRoundStyleE2EEESG_S1L_JEEENS4_5SM1004TMEM4LOAD26SM100_TMEM_LOAD_16dp128b8xESZ_S1A_NS4_17SM75_U32x4_LDSM_NENS4_14SM90_TMA_STOREES1A_NS4_17SM90_U32x4_STSM_NENS4_39AutoVectorizingCopyWithAssumedAlignmentILi128EEEEEEvvEEEEvNT_6ParamsE:
	.zero		2944


//--------------------- SYMBOLS --------------------------

	.type		.nv.reservedSmem.offset0,@object
	.size		.nv.reservedSmem.offset0,0x4
	.type		.nv.reservedSmem.cap,@object
	.size		.nv.reservedSmem.cap,0x4
	.type		__assertfail,@function
